	.headerflags	@"EF_CUDA_TEXMODE_UNIFIED EF_CUDA_64BIT_ADDRESS EF_CUDA_SM89 EF_CUDA_VIRTUAL_SM(EF_CUDA_SM89)"
	.elftype	@"ET_EXEC"


//--------------------- .nv.info                  --------------------------
	.section	.nv.info,"",@"SHT_CUDA_INFO"
	.align	4


	//----- nvinfo : EIATTR_REGCOUNT
	.align		4
        /*0000*/ 	.byte	0x04, 0x2f
        /*0002*/ 	.short	(.L_1 - .L_0)
	.align		4
.L_0:
        /*0004*/ 	.word	index@(triton__0d1d2d3d4d5d6de7de)
        /*0008*/ 	.word	0x00000040


	//----- nvinfo : EIATTR_MAX_STACK_SIZE
	.align		4
.L_1:
        /*000c*/ 	.byte	0x04, 0x23
        /*000e*/ 	.short	(.L_3 - .L_2)
	.align		4
.L_2:
        /*0010*/ 	.word	index@(triton__0d1d2d3d4d5d6de7de)
        /*0014*/ 	.word	0x00000000


	//----- nvinfo : EIATTR_MIN_STACK_SIZE
	.align		4
.L_3:
        /*0018*/ 	.byte	0x04, 0x12
        /*001a*/ 	.short	(.L_5 - .L_4)
	.align		4
.L_4:
        /*001c*/ 	.word	index@(triton__0d1d2d3d4d5d6de7de)
        /*0020*/ 	.word	0x00000000


	//----- nvinfo : EIATTR_FRAME_SIZE
	.align		4
.L_5:
        /*0024*/ 	.byte	0x04, 0x11
        /*0026*/ 	.short	(.L_7 - .L_6)
	.align		4
.L_6:
        /*0028*/ 	.word	index@(triton__0d1d2d3d4d5d6de7de)
        /*002c*/ 	.word	0x00000000
.L_7:


//--------------------- .nv.info.triton__0d1d2d3d4d5d6de7de --------------------------
	.section	.nv.info.triton__0d1d2d3d4d5d6de7de,"",@"SHT_CUDA_INFO"
	.align	4


	//----- nvinfo : EIATTR_CUDA_API_VERSION
	.align		4
        /*0000*/ 	.byte	0x04, 0x37
        /*0002*/ 	.short	(.L_9 - .L_8)
.L_8:
        /*0004*/ 	.word	0x0000007b


	//----- nvinfo : EIATTR_PARAM_CBANK
	.align		4
.L_9:
        /*0008*/ 	.byte	0x04, 0x0a
        /*000a*/ 	.short	(.L_11 - .L_10)
	.align		4
.L_10:
        /*000c*/ 	.word	index@(.nv.constant0.triton__0d1d2d3d4d5d6de7de)
        /*0010*/ 	.short	0x0160
        /*0012*/ 	.short	0x0038


	//----- nvinfo : EIATTR_CBANK_PARAM_SIZE
	.align		4
.L_11:
        /*0014*/ 	.byte	0x03, 0x19
        /*0016*/ 	.short	0x0038


	//----- nvinfo : EIATTR_KPARAM_INFO
	.align		4
        /*0018*/ 	.byte	0x04, 0x17
        /*001a*/ 	.short	(.L_13 - .L_12)
.L_12:
        /*001c*/ 	.word	0x00000000
        /*0020*/ 	.short	0x0007
        /*0022*/ 	.short	0x0034
        /*0024*/ 	.byte	0x00, 0xf0, 0x11, 0x00


	//----- nvinfo : EIATTR_KPARAM_INFO
	.align		4
.L_13:
        /*0028*/ 	.byte	0x04, 0x17
        /*002a*/ 	.short	(.L_15 - .L_14)
.L_14:
        /*002c*/ 	.word	0x00000000
        /*0030*/ 	.short	0x0006
        /*0032*/ 	.short	0x0030
        /*0034*/ 	.byte	0x00, 0xf0, 0x11, 0x00


	//----- nvinfo : EIATTR_KPARAM_INFO
	.align		4
.L_15:
        /*0038*/ 	.byte	0x04, 0x17
        /*003a*/ 	.short	(.L_17 - .L_16)
.L_16:
        /*003c*/ 	.word	0x00000000
        /*0040*/ 	.short	0x0005
        /*0042*/ 	.short	0x0028
        /*0044*/ 	.byte	0x00, 0xf0, 0x21, 0x00


	//----- nvinfo : EIATTR_KPARAM_INFO
	.align		4
.L_17:
        /*0048*/ 	.byte	0x04, 0x17
        /*004a*/ 	.short	(.L_19 - .L_18)
.L_18:
        /*004c*/ 	.word	0x00000000
        /*0050*/ 	.short	0x0004
        /*0052*/ 	.short	0x0020
        /*0054*/ 	.byte	0x00, 0xf0, 0x21, 0x00


	//----- nvinfo : EIATTR_KPARAM_INFO
	.align		4
.L_19:
        /*0058*/ 	.byte	0x04, 0x17
        /*005a*/ 	.short	(.L_21 - .L_20)
.L_20:
        /*005c*/ 	.word	0x00000000
        /*0060*/ 	.short	0x0003
        /*0062*/ 	.short	0x0018
        /*0064*/ 	.byte	0x00, 0xf0, 0x21, 0x00


	//----- nvinfo : EIATTR_KPARAM_INFO
	.align		4
.L_21:
        /*0068*/ 	.byte	0x04, 0x17
        /*006a*/ 	.short	(.L_23 - .L_22)
.L_22:
        /*006c*/ 	.word	0x00000000
        /*0070*/ 	.short	0x0002
        /*0072*/ 	.short	0x0010
        /*0074*/ 	.byte	0x00, 0xf0, 0x21, 0x00


	//----- nvinfo : EIATTR_KPARAM_INFO
	.align		4
.L_23:
        /*0078*/ 	.byte	0x04, 0x17
        /*007a*/ 	.short	(.L_25 - .L_24)
.L_24:
        /*007c*/ 	.word	0x00000000
        /*0080*/ 	.short	0x0001
        /*0082*/ 	.short	0x0008
        /*0084*/ 	.byte	0x00, 0xf0, 0x21, 0x00


	//----- nvinfo : EIATTR_KPARAM_INFO
	.align		4
.L_25:
        /*0088*/ 	.byte	0x04, 0x17
        /*008a*/ 	.short	(.L_27 - .L_26)
.L_26:
        /*008c*/ 	.word	0x00000000
        /*0090*/ 	.short	0x0000
        /*0092*/ 	.short	0x0000
        /*0094*/ 	.byte	0x00, 0xf0, 0x21, 0x00


	//----- nvinfo : EIATTR_MAXREG_COUNT
	.align		4
.L_27:
        /*0098*/ 	.byte	0x03, 0x1b
        /*009a*/ 	.short	0x00ff


	//----- nvinfo : EIATTR_EXIT_INSTR_OFFSETS
	.align		4
        /*009c*/ 	.byte	0x04, 0x1c
        /*009e*/ 	.short	(.L_29 - .L_28)


	//   ....[0]....
.L_28:
        /*00a0*/ 	.word	0x000036b0


	//   ....[1]....
        /*00a4*/ 	.word	0x000036e0


	//----- nvinfo : EIATTR_MAX_THREADS
	.align		4
.L_29:
        /*00a8*/ 	.byte	0x04, 0x05
        /*00aa*/ 	.short	(.L_31 - .L_30)
.L_30:
        /*00ac*/ 	.word	0x00000080
        /*00b0*/ 	.word	0x00000001
        /*00b4*/ 	.word	0x00000001
.L_31:


//--------------------- .nv.rel.action            --------------------------
	.section	.nv.rel.action,"",@"SHT_CUDA_RELOCINFO"
	.align	8
	.sectionentsize	8
        /*0000*/ 	.byte	0x73, 0x00, 0x00, 0x00, 0x00, 0x00, 0x00, 0x00, 0x00, 0x00, 0x00, 0x11, 0x25, 0x00, 0x05, 0x36


//--------------------- .nv.constant0.triton__0d1d2d3d4d5d6de7de --------------------------
	.section	.nv.constant0.triton__0d1d2d3d4d5d6de7de,"a",@progbits
	.align	4
.nv.constant0.triton__0d1d2d3d4d5d6de7de:
	.zero		408


//--------------------- .text.triton__0d1d2d3d4d5d6de7de --------------------------
	.section	.text.triton__0d1d2d3d4d5d6de7de,"ax",@progbits
	.sectionflags	@"SHF_BARRIERS=1"
	.sectioninfo	@"SHI_REGISTERS=64"
	.align	128
        .global         triton__0d1d2d3d4d5d6de7de
        .type           triton__0d1d2d3d4d5d6de7de,@function
        .size           triton__0d1d2d3d4d5d6de7de,(.L_x_1 - triton__0d1d2d3d4d5d6de7de)
        .other          triton__0d1d2d3d4d5d6de7de,@"STO_CUDA_ENTRY STV_DEFAULT"
triton__0d1d2d3d4d5d6de7de:
.text.triton__0d1d2d3d4d5d6de7de:
[----:B------:R-:W-:-:S02]  /*0000*/  IMAD.MOV.U32 R1, RZ, RZ, c[0x0][0x28] ;  /* 0x00000a00ff017624 */ /* 0x000fc400078e00ff */
[----:B------:R-:W0:Y:S01]  /*0010*/  S2R R0, SR_CTAID.Y ;  /* 0x0000000000007919 */ /* 0x000e220000002600 */
[----:B------:R-:W1:Y:S01]  /*0020*/  S2UR UR5, SR_CTAID.X ;  /* 0x00000000000579c3 */ /* 0x000e620000002500 */
[----:B------:R-:W-:Y:S01]  /*0030*/  PRMT R13, RZ, 0x7610, R13 ;  /* 0x00007610ff0d7816 */ /* 0x000fe2000000000d */
[----:B------:R-:W-:Y:S01]  /*0040*/  ULDC.64 UR6, c[0x0][0x118] ;  /* 0x0000460000067ab9 */ /* 0x000fe20000000a00 */
[----:B------:R-:W2:Y:S01]  /*0050*/  S2R R41, SR_TID.X ;  /* 0x0000000000297919 */ /* 0x000ea20000002100 */
[----:B------:R-:W-:Y:S01]  /*0060*/  PRMT R14, RZ, 0x7610, R14 ;  /* 0x00007610ff0e7816 */ /* 0x000fe2000000000e */
[----:B0-----:R-:W-:Y:S01]  /*0070*/  IMAD.SHL.U32 R58, R0, 0x400, RZ ;  /* 0x00000400003a7824 */ /* 0x001fe200078e00ff */
[----:B------:R-:W-:Y:S01]  /*0080*/  SHF.R.S32.HI R23, RZ, 0x15, R0 ;  /* 0x00000015ff177819 */ /* 0x000fe20000011400 */
[----:B-1----:R-:W-:Y:S01]  /*0090*/  UIADD3 UR4, UR5, -0x80, URZ ;  /* 0xffffff8005047890 */ /* 0x002fe2000fffe03f */
[----:B--2---:R-:W-:Y:S02]  /*00a0*/  LOP3.LUT R41, R41, 0x7f, RZ, 0xc0, !PT ;  /* 0x0000007f29297812 */ /* 0x004fe400078ec0ff */
[----:B------:R-:W-:-:S02]  /*00b0*/  SGXT R23, R23, 0x1 ;  /* 0x000000011717781a */ /* 0x000fc40000000200 */
[----:B------:R-:W-:-:S04]  /*00c0*/  LOP3.LUT R2, R58, R41, RZ, 0xfc, !PT ;  /* 0x000000293a027212 */ /* 0x000fc800078efcff */
[-C--:B------:R-:W-:Y:S02]  /*00d0*/  LEA.HI R0, R23, R2.reuse, RZ, 0xb ;  /* 0x0000000217007211 */ /* 0x080fe400078f58ff */
[----:B------:R-:W-:Y:S02]  /*00e0*/  SHF.R.S32.HI R5, RZ, 0x1f, R2 ;  /* 0x0000001fff057819 */ /* 0x000fe40000011402 */
[----:B------:R-:W-:Y:S02]  /*00f0*/  SHF.R.S32.HI R38, RZ, 0xb, R0 ;  /* 0x0000000bff267819 */ /* 0x000fe40000011400 */
[----:B------:R-:W-:Y:S02]  /*0100*/  LEA.HI R5, R5, R2, RZ, 0xd ;  /* 0x0000000205057211 */ /* 0x000fe400078f68ff */
[----:B------:R-:W-:Y:S02]  /*0110*/  LEA.HI R3, R38, R38, RZ, 0x2 ;  /* 0x0000002626037211 */ /* 0x000fe400078f10ff */
[C---:B------:R-:W-:Y:S01]  /*0120*/  LOP3.LUT R7, R5.reuse, 0xffe000, RZ, 0xc0, !PT ;  /* 0x00ffe00005077812 */ /* 0x040fe200078ec0ff */
[----:B------:R-:W-:Y:S01]  /*0130*/  IMAD.SHL.U32 R5, R5, 0x80, RZ ;  /* 0x0000008005057824 */ /* 0x000fe200078e00ff */
[----:B------:R-:W-:-:S03]  /*0140*/  LOP3.LUT R3, R3, 0xfffffffc, RZ, 0xc0, !PT ;  /* 0xfffffffc03037812 */ /* 0x000fc600078ec0ff */
[----:B------:R-:W-:Y:S01]  /*0150*/  IMAD.IADD R7, R2, 0x1, -R7 ;  /* 0x0000000102077824 */ /* 0x000fe200078e0a07 */
[----:B------:R-:W-:Y:S01]  /*0160*/  LOP3.LUT R4, R5, 0xfff00000, RZ, 0xc0, !PT ;  /* 0xfff0000005047812 */ /* 0x000fe200078ec0ff */
[----:B------:R-:W-:Y:S01]  /*0170*/  IMAD.IADD R38, R38, 0x1, -R3 ;  /* 0x0000000126267824 */ /* 0x000fe200078e0a03 */
[----:B------:R-:W-:Y:S01]  /*0180*/  LOP3.LUT R3, R0, 0xfff800, RZ, 0xc0, !PT ;  /* 0x00fff80000037812 */ /* 0x000fe200078ec0ff */
[----:B------:R-:W-:Y:S02]  /*0190*/  IMAD.U32 R5, RZ, RZ, UR5 ;  /* 0x00000005ff057e24 */ /* 0x000fe4000f8e00ff */
[----:B------:R-:W-:Y:S01]  /*01a0*/  IMAD.U32 R0, RZ, RZ, UR5 ;  /* 0x00000005ff007e24 */ /* 0x000fe2000f8e00ff */
[----:B------:R-:W-:Y:S01]  /*01b0*/  ISETP.GE.AND P6, PT, R38, 0x2, PT ;  /* 0x000000022600780c */ /* 0x000fe20003fc6270 */
[----:B------:R-:W-:Y:S01]  /*01c0*/  IMAD R6, R7, 0x100, R4 ;  /* 0x0000010007067824 */ /* 0x000fe200078e0204 */
[----:B------:R-:W-:Y:S01]  /*01d0*/  LOP3.LUT R7, R58, 0x80, R41, 0xfe, !PT ;  /* 0x000000803a077812 */ /* 0x000fe200078efe29 */
[----:B------:R-:W-:Y:S01]  /*01e0*/  IMAD.IADD R3, R2, 0x1, -R3 ;  /* 0x0000000102037824 */ /* 0x000fe200078e0a03 */
[----:B------:R-:W-:Y:S01]  /*01f0*/  ISETP.GT.AND P0, PT, R5, 0x7f, !P6 ;  /* 0x0000007f0500780c */ /* 0x000fe20007704270 */
[----:B------:R-:W-:Y:S01]  /*0200*/  IMAD.MOV.U32 R5, RZ, RZ, 0x2 ;  /* 0x00000002ff057424 */ /* 0x000fe200078e00ff */
[----:B------:R-:W-:-:S02]  /*0210*/  IADD3 R8, R6, UR4, RZ ;  /* 0x0000000406087c10 */ /* 0x000fc4000fffe0ff */
[----:B------:R-:W-:Y:S02]  /*0220*/  ISETP.LT.AND P5, PT, R0, 0x100, P0 ;  /* 0x000001000000780c */ /* 0x000fe400007a1270 */
[----:B------:R-:W-:Y:S01]  /*0230*/  LEA.HI R0, R23, R7, RZ, 0xb ;  /* 0x0000000717007211 */ /* 0x000fe200078f58ff */
[----:B------:R-:W-:Y:S01]  /*0240*/  IMAD.WIDE R8, R8, R5, c[0x0][0x160] ;  /* 0x0000580008087625 */ /* 0x000fe200078e0205 */
[----:B------:R-:W-:Y:S02]  /*0250*/  LEA R40, R3, UR5, 0x8 ;  /* 0x0000000503287c11 */ /* 0x000fe4000f8e40ff */
[----:B------:R-:W-:Y:S02]  /*0260*/  SHF.R.S32.HI R35, RZ, 0xb, R0 ;  /* 0x0000000bff237819 */ /* 0x000fe40000011400 */
[----:B------:R-:W-:Y:S02]  /*0270*/  IADD3 R10, R40, -0x80, RZ ;  /* 0xffffff80280a7810 */ /* 0x000fe40007ffe0ff */
[----:B------:R-:W-:-:S03]  /*0280*/  LEA.HI R3, R35, R35, RZ, 0x2 ;  /* 0x0000002323037211 */ /* 0x000fc600078f10ff */
[-C--:B------:R-:W-:Y:S01]  /*0290*/  IMAD.WIDE R10, R10, R5.reuse, c[0x0][0x170] ;  /* 0x00005c000a0a7625 */ /* 0x080fe200078e0205 */
[----:B------:R0:W2:Y:S01]  /*02a0*/  @P5 LDG.E.EL.U16 R13, [R8.64] ;  /* 0x00000006080d5981 */ /* 0x0000a2000c2e1500 */
[----:B------:R-:W-:Y:S02]  /*02b0*/  LOP3.LUT R4, R3, 0xfffffffc, RZ, 0xc0, !PT ;  /* 0xfffffffc03047812 */ /* 0x000fe400078ec0ff */
[----:B------:R-:W-:Y:S01]  /*02c0*/  IMAD.U32 R12, RZ, RZ, UR5 ;  /* 0x00000005ff0c7e24 */ /* 0x000fe2000f8e00ff */
[----:B------:R1:W3:Y:S01]  /*02d0*/  @P5 LDG.E.EL.U16 R14, [R10.64] ;  /* 0x000000060a0e5981 */ /* 0x0002e2000c2e1500 */
[----:B------:R-:W-:Y:S01]  /*02e0*/  IADD3 R6, R6, UR5, RZ ;  /* 0x0000000506067c10 */ /* 0x000fe2000fffe0ff */
[----:B------:R-:W-:Y:S01]  /*02f0*/  IMAD.IADD R35, R35, 0x1, -R4 ;  /* 0x0000000123237824 */ /* 0x000fe200078e0a04 */
[----:B------:R-:W-:Y:S01]  /*0300*/  SHF.R.S32.HI R4, RZ, 0x1f, R7 ;  /* 0x0000001fff047819 */ /* 0x000fe20000011407 */
[----:B------:R-:W-:Y:S01]  /*0310*/  IMAD.U32 R3, RZ, RZ, UR5 ;  /* 0x00000005ff037e24 */ /* 0x000fe2000f8e00ff */
[----:B------:R-:W-:Y:S01]  /*0320*/  ISETP.LT.AND P1, PT, R12, 0x100, !P6 ;  /* 0x000001000c00780c */ /* 0x000fe20007721270 */
[----:B0-----:R-:W-:Y:S01]  /*0330*/  IMAD.WIDE R8, R6, R5, c[0x0][0x160] ;  /* 0x0000580006087625 */ /* 0x001fe200078e0205 */
[----:B------:R-:W-:-:S02]  /*0340*/  LEA.HI R4, R4, R7, RZ, 0xd ;  /* 0x0000000704047211 */ /* 0x000fc400078f68ff */
[----:B------:R-:W-:Y:S01]  /*0350*/  ISETP.GE.AND P4, PT, R35, 0x2, PT ;  /* 0x000000022300780c */ /* 0x000fe20003f86270 */
[----:B-1----:R-:W-:Y:S01]  /*0360*/  IMAD.WIDE R10, R40, R5, c[0x0][0x168] ;  /* 0x00005a00280a7625 */ /* 0x002fe200078e0205 */
[----:B------:R-:W-:Y:S02]  /*0370*/  LOP3.LUT R6, R4, 0xffe000, RZ, 0xc0, !PT ;  /* 0x00ffe00004067812 */ /* 0x000fe400078ec0ff */
[----:B------:R-:W-:Y:S01]  /*0380*/  LOP3.LUT R0, R0, 0xfff800, RZ, 0xc0, !PT ;  /* 0x00fff80000007812 */ /* 0x000fe200078ec0ff */
[----:B------:R-:W-:Y:S01]  /*0390*/  IMAD.SHL.U32 R4, R4, 0x80, RZ ;  /* 0x0000008004047824 */ /* 0x000fe200078e00ff */
[----:B------:R-:W-:Y:S02]  /*03a0*/  PRMT R26, RZ, 0x7610, R26 ;  /* 0x00007610ff1a7816 */ /* 0x000fe4000000001a */
[----:B------:R-:W-:Y:S02]  /*03b0*/  PRMT R30, RZ, 0x7610, R30 ;  /* 0x00007610ff1e7816 */ /* 0x000fe4000000001e */
[----:B------:R-:W-:Y:S01]  /*03c0*/  ISETP.GT.AND P3, PT, R3, 0x7f, !P4 ;  /* 0x0000007f0300780c */ /* 0x000fe20006764270 */
[C---:B------:R-:W-:Y:S01]  /*03d0*/  IMAD.IADD R6, R7.reuse, 0x1, -R6 ;  /* 0x0000000107067824 */ /* 0x040fe200078e0a06 */
[----:B------:R-:W-:Y:S01]  /*03e0*/  LOP3.LUT R3, R4, 0xfff00000, RZ, 0xc0, !PT ;  /* 0xfff0000004037812 */ /* 0x000fe200078ec0ff */
[----:B------:R-:W-:Y:S01]  /*03f0*/  IMAD.IADD R0, R7, 0x1, -R0 ;  /* 0x0000000107007824 */ /* 0x000fe200078e0a00 */
[----:B------:R0:W4:Y:S01]  /*0400*/  @P1 LDG.E.EL.U16 R26, [R8.64] ;  /* 0x00000006081a1981 */ /* 0x000122000c2e1500 */
[----:B------:R-:W-:-:S02]  /*0410*/  IMAD.U32 R4, RZ, RZ, UR5 ;  /* 0x00000005ff047e24 */ /* 0x000fc4000f8e00ff */
[----:B------:R-:W-:Y:S01]  /*0420*/  IMAD R6, R6, 0x100, R3 ;  /* 0x0000010006067824 */ /* 0x000fe200078e0203 */
[----:B------:R1:W5:Y:S01]  /*0430*/  @P1 LDG.E.EL.U16 R30, [R10.64] ;  /* 0x000000060a1e1981 */ /* 0x000362000c2e1500 */
[----:B------:R-:W-:Y:S02]  /*0440*/  LEA R36, R0, UR5, 0x8 ;  /* 0x0000000500247c11 */ /* 0x000fe4000f8e40ff */
[----:B------:R-:W-:Y:S02]  /*0450*/  ISETP.LT.AND P2, PT, R4, 0x100, P3 ;  /* 0x000001000400780c */ /* 0x000fe40001f41270 */
[----:B------:R-:W-:Y:S02]  /*0460*/  IADD3 R0, R36, -0x80, RZ ;  /* 0xffffff8024007810 */ /* 0x000fe40007ffe0ff */
[----:B0-----:R-:W-:Y:S02]  /*0470*/  IADD3 R8, R6, UR4, RZ ;  /* 0x0000000406087c10 */ /* 0x001fe4000fffe0ff */
[----:B------:R-:W-:Y:S01]  /*0480*/  PRMT R16, RZ, 0x7610, R16 ;  /* 0x00007610ff107816 */ /* 0x000fe20000000010 */
[----:B-1----:R-:W-:Y:S01]  /*0490*/  IMAD.WIDE R10, R0, R5, c[0x0][0x170] ;  /* 0x00005c00000a7625 */ /* 0x002fe200078e0205 */
[----:B------:R-:W-:-:S03]  /*04a0*/  PRMT R17, RZ, 0x7610, R17 ;  /* 0x00007610ff117816 */ /* 0x000fc60000000011 */
[----:B------:R-:W-:-:S03]  /*04b0*/  IMAD.WIDE R8, R8, R5, c[0x0][0x160] ;  /* 0x0000580008087625 */ /* 0x000fc600078e0205 */
[----:B------:R-:W5:Y:S04]  /*04c0*/  @P2 LDG.E.EL.U16 R17, [R10.64] ;  /* 0x000000060a112981 */ /* 0x000f68000c2e1500 */
[----:B------:R0:W5:Y:S01]  /*04d0*/  @P2 LDG.E.EL.U16 R16, [R8.64] ;  /* 0x0000000608102981 */ /* 0x000162000c2e1500 */
[----:B------:R-:W-:-:S04]  /*04e0*/  LOP3.LUT R0, R58, 0x100, R41, 0xfe, !PT ;  /* 0x000001003a007812 */ /* 0x000fc800078efe29 */
[----:B------:R-:W-:-:S04]  /*04f0*/  LEA.HI R12, R23, R0, RZ, 0xb ;  /* 0x00000000170c7211 */ /* 0x000fc800078f58ff */
[----:B------:R-:W-:-:S04]  /*0500*/  SHF.R.S32.HI R33, RZ, 0xb, R12 ;  /* 0x0000000bff217819 */ /* 0x000fc8000001140c */
[----:B------:R-:W-:Y:S02]  /*0510*/  LEA.HI R3, R33, R33, RZ, 0x2 ;  /* 0x0000002121037211 */ /* 0x000fe400078f10ff */
[----:B------:R-:W-:Y:S02]  /*0520*/  PRMT R18, RZ, 0x7610, R18 ;  /* 0x00007610ff127816 */ /* 0x000fe40000000012 */
[----:B------:R-:W-:Y:S02]  /*0530*/  PRMT R19, RZ, 0x7610, R19 ;  /* 0x00007610ff137816 */ /* 0x000fe40000000013 */
[----:B------:R-:W-:Y:S02]  /*0540*/  IADD3 R6, R6, UR5, RZ ;  /* 0x0000000506067c10 */ /* 0x000fe4000fffe0ff */
[----:B------:R-:W-:Y:S02]  /*0550*/  PRMT R39, RZ, 0x7610, R39 ;  /* 0x00007610ff277816 */ /* 0x000fe40000000027 */
[----:B------:R-:W-:-:S02]  /*0560*/  PRMT R48, RZ, 0x7610, R48 ;  /* 0x00007610ff307816 */ /* 0x000fc40000000030 */
[----:B--2---:R-:W-:Y:S02]  /*0570*/  SEL R4, R13, RZ, P5 ;  /* 0x000000ff0d047207 */ /* 0x004fe40002800000 */
[----:B------:R-:W-:Y:S02]  /*0580*/  SHF.R.S32.HI R13, RZ, 0x1f, R0 ;  /* 0x0000001fff0d7819 */ /* 0x000fe40000011400 */
[----:B---3--:R-:W-:Y:S01]  /*0590*/  SEL R15, R14, RZ, P5 ;  /* 0x000000ff0e0f7207 */ /* 0x008fe20002800000 */
[----:B------:R-:W-:Y:S01]  /*05a0*/  IMAD.U32 R14, R4, 0x10000, RZ ;  /* 0x00010000040e7824 */ /* 0x000fe200078e00ff */
[----:B------:R-:W-:Y:S02]  /*05b0*/  LOP3.LUT R4, R3, 0xfffffffc, RZ, 0xc0, !PT ;  /* 0xfffffffc03047812 */ /* 0x000fe400078ec0ff */
[----:B------:R-:W-:Y:S01]  /*05c0*/  LEA.HI R13, R13, R0, RZ, 0xd ;  /* 0x000000000d0d7211 */ /* 0x000fe200078f68ff */
[----:B0-----:R-:W-:Y:S01]  /*05d0*/  IMAD.U32 R8, R15, 0x10000, RZ ;  /* 0x000100000f087824 */ /* 0x001fe200078e00ff */
[----:B------:R-:W-:Y:S01]  /*05e0*/  LOP3.LUT R3, R14, 0x80000000, RZ, 0x3c, !PT ;  /* 0x800000000e037812 */ /* 0x000fe200078e3cff */
[----:B------:R-:W-:Y:S01]  /*05f0*/  IMAD.IADD R33, R33, 0x1, -R4 ;  /* 0x0000000121217824 */ /* 0x000fe200078e0a04 */
[C---:B------:R-:W-:Y:S01]  /*0600*/  LOP3.LUT R9, R13.reuse, 0xffe000, RZ, 0xc0, !PT ;  /* 0x00ffe0000d097812 */ /* 0x040fe200078ec0ff */
[----:B------:R-:W-:-:S02]  /*0610*/  IMAD.SHL.U32 R13, R13, 0x80, RZ ;  /* 0x000000800d0d7824 */ /* 0x000fc400078e00ff */
[----:B------:R-:W-:Y:S01]  /*0620*/  FFMA R3, R3, R8, RZ ;  /* 0x0000000803037223 */ /* 0x000fe200000000ff */
[----:B------:R-:W-:Y:S01]  /*0630*/  IMAD.U32 R8, RZ, RZ, UR5 ;  /* 0x00000005ff087e24 */ /* 0x000fe2000f8e00ff */
[----:B------:R-:W-:Y:S01]  /*0640*/  ISETP.GE.AND P5, PT, R33, 0x2, PT ;  /* 0x000000022100780c */ /* 0x000fe20003fa6270 */
[----:B------:R-:W-:Y:S01]  /*0650*/  IMAD.IADD R4, R0, 0x1, -R9 ;  /* 0x0000000100047824 */ /* 0x000fe200078e0a09 */
[----:B------:R-:W-:Y:S02]  /*0660*/  LOP3.LUT R13, R13, 0xfff00000, RZ, 0xc0, !PT ;  /* 0xfff000000d0d7812 */ /* 0x000fe400078ec0ff */
[----:B------:R-:W-:Y:S02]  /*0670*/  FSEL R61, R3, RZ, P0 ;  /* 0x000000ff033d7208 */ /* 0x000fe40000000000 */
[----:B------:R-:W-:Y:S02]  /*0680*/  LOP3.LUT R3, R12, 0xfff800, RZ, 0xc0, !PT ;  /* 0x00fff8000c037812 */ /* 0x000fe400078ec0ff */
[----:B------:R-:W-:Y:S01]  /*0690*/  ISETP.GT.AND P0, PT, R8, 0x7f, !P5 ;  /* 0x0000007f0800780c */ /* 0x000fe20006f04270 */
[----:B------:R-:W-:Y:S01]  /*06a0*/  IMAD R4, R4, 0x100, R13 ;  /* 0x0000010004047824 */ /* 0x000fe200078e020d */
[----:B----4-:R-:W-:Y:S01]  /*06b0*/  SEL R26, R26, RZ, P1 ;  /* 0x000000ff1a1a7207 */ /* 0x010fe20000800000 */
[----:B------:R-:W-:Y:S01]  /*06c0*/  IMAD.IADD R3, R0, 0x1, -R3 ;  /* 0x0000000100037824 */ /* 0x000fe200078e0a03 */
[----:B-----5:R-:W-:-:S02]  /*06d0*/  SEL R30, R30, RZ, P1 ;  /* 0x000000ff1e1e7207 */ /* 0x020fc40000800000 */
[----:B------:R-:W-:Y:S02]  /*06e0*/  ISETP.LT.AND P1, PT, R8, 0x100, P0 ;  /* 0x000001000800780c */ /* 0x000fe40000721270 */
[----:B------:R-:W-:Y:S02]  /*06f0*/  IADD3 R8, R4, UR4, RZ ;  /* 0x0000000404087c10 */ /* 0x000fe4000fffe0ff */
[----:B------:R-:W-:-:S03]  /*0700*/  LEA R34, R3, UR5, 0x8 ;  /* 0x0000000503227c11 */ /* 0x000fc6000f8e40ff */
[----:B------:R-:W-:Y:S01]  /*0710*/  IMAD.WIDE R8, R8, R5, c[0x0][0x160] ;  /* 0x0000580008087625 */ /* 0x000fe200078e0205 */
[----:B------:R-:W-:-:S03]  /*0720*/  IADD3 R14, R34, -0x80, RZ ;  /* 0xffffff80220e7810 */ /* 0x000fc60007ffe0ff */
[----:B------:R-:W-:Y:S02]  /*0730*/  IMAD.U32 R3, RZ, RZ, UR5 ;  /* 0x00000005ff037e24 */ /* 0x000fe4000f8e00ff */
[----:B------:R0:W2:Y:S01]  /*0740*/  @P1 LDG.E.EL.U16 R18, [R8.64] ;  /* 0x0000000608121981 */ /* 0x0000a2000c2e1500 */
[-C--:B------:R-:W-:Y:S01]  /*0750*/  IMAD.WIDE R14, R14, R5.reuse, c[0x0][0x170] ;  /* 0x00005c000e0e7625 */ /* 0x080fe200078e0205 */
[----:B------:R-:W-:Y:S02]  /*0760*/  SEL R20, R17, RZ, P2 ;  /* 0x000000ff11147207 */ /* 0x000fe40001000000 */
[----:B------:R-:W-:Y:S02]  /*0770*/  SEL R16, R16, RZ, P2 ;  /* 0x000000ff10107207 */ /* 0x000fe40001000000 */
[----:B------:R1:W3:Y:S01]  /*0780*/  @P1 LDG.E.EL.U16 R19, [R14.64] ;  /* 0x000000060e131981 */ /* 0x0002e2000c2e1500 */
[----:B------:R-:W-:Y:S01]  /*0790*/  ISETP.LT.AND P2, PT, R3, 0x100, !P4 ;  /* 0x000001000300780c */ /* 0x000fe20006741270 */
[----:B------:R-:W-:-:S04]  /*07a0*/  IMAD.WIDE R12, R36, R5, c[0x0][0x168] ;  /* 0x00005a00240c7625 */ /* 0x000fc800078e0205 */
[----:B0-----:R-:W-:-:S08]  /*07b0*/  IMAD.WIDE R8, R6, R5, c[0x0][0x160] ;  /* 0x0000580006087625 */ /* 0x001fd000078e0205 */
[----:B------:R0:W4:Y:S04]  /*07c0*/  @P2 LDG.E.EL.U16 R39, [R8.64] ;  /* 0x0000000608272981 */ /* 0x000128000c2e1500 */
[----:B------:R5:W4:Y:S01]  /*07d0*/  @P2 LDG.E.EL.U16 R48, [R12.64] ;  /* 0x000000060c302981 */ /* 0x000b22000c2e1500 */
[----:B------:R-:W-:-:S04]  /*07e0*/  LOP3.LUT R10, R58, 0x180, R41, 0xfe, !PT ;  /* 0x000001803a0a7812 */ /* 0x000fc800078efe29 */
[----:B------:R-:W-:-:S04]  /*07f0*/  LEA.HI R11, R23, R10, RZ, 0xb ;  /* 0x0000000a170b7211 */ /* 0x000fc800078f58ff */
[----:B------:R-:W-:-:S04]  /*0800*/  SHF.R.S32.HI R28, RZ, 0xb, R11 ;  /* 0x0000000bff1c7819 */ /* 0x000fc8000001140b */
[----:B------:R-:W-:-:S04]  /*0810*/  LEA.HI R3, R28, R28, RZ, 0x2 ;  /* 0x0000001c1c037211 */ /* 0x000fc800078f10ff */
[----:B------:R-:W-:-:S05]  /*0820*/  LOP3.LUT R3, R3, 0xfffffffc, RZ, 0xc0, !PT ;  /* 0xfffffffc03037812 */ /* 0x000fca00078ec0ff */
[----:B------:R-:W-:Y:S02]  /*0830*/  IMAD.IADD R28, R28, 0x1, -R3 ;  /* 0x000000011c1c7824 */ /* 0x000fe400078e0a03 */
[----:B------:R-:W-:Y:S01]  /*0840*/  IMAD.U32 R3, R16, 0x10000, RZ ;  /* 0x0001000010037824 */ /* 0x000fe200078e00ff */
[----:B-1----:R-:W-:Y:S01]  /*0850*/  SHF.R.S32.HI R15, RZ, 0x1f, R10 ;  /* 0x0000001fff0f7819 */ /* 0x002fe2000001140a */
[----:B-----5:R-:W-:-:S03]  /*0860*/  IMAD.U32 R12, R20, 0x10000, RZ ;  /* 0x00010000140c7824 */ /* 0x020fc600078e00ff */
[----:B------:R-:W-:Y:S02]  /*0870*/  LOP3.LUT R3, R3, 0x80000000, RZ, 0x3c, !PT ;  /* 0x8000000003037812 */ /* 0x000fe400078e3cff */
[----:B------:R-:W-:Y:S01]  /*0880*/  LEA.HI R15, R15, R10, RZ, 0xd ;  /* 0x0000000a0f0f7211 */ /* 0x000fe200078f68ff */
[----:B0-----:R-:W-:Y:S02]  /*0890*/  IMAD.U32 R9, RZ, RZ, UR5 ;  /* 0x00000005ff097e24 */ /* 0x001fe4000f8e00ff */
[----:B------:R-:W-:Y:S01]  /*08a0*/  FFMA R50, R3, R12, RZ ;  /* 0x0000000c03327223 */ /* 0x000fe200000000ff */
[C---:B------:R-:W-:Y:S01]  /*08b0*/  LOP3.LUT R17, R15.reuse, 0xffe000, RZ, 0xc0, !PT ;  /* 0x00ffe0000f117812 */ /* 0x040fe200078ec0ff */
[----:B------:R-:W-:Y:S01]  /*08c0*/  IMAD.SHL.U32 R15, R15, 0x80, RZ ;  /* 0x000000800f0f7824 */ /* 0x000fe200078e00ff */
[----:B------:R-:W-:Y:S02]  /*08d0*/  LOP3.LUT R11, R11, 0xfff800, RZ, 0xc0, !PT ;  /* 0x00fff8000b0b7812 */ /* 0x000fe400078ec0ff */
[----:B------:R-:W-:-:S02]  /*08e0*/  FSEL R50, R50, RZ, P3 ;  /* 0x000000ff32327208 */ /* 0x000fc40001800000 */
[----:B------:R-:W-:Y:S01]  /*08f0*/  ISETP.GE.AND P3, PT, R28, 0x2, PT ;  /* 0x000000021c00780c */ /* 0x000fe20003f66270 */
[C---:B------:R-:W-:Y:S01]  /*0900*/  IMAD.IADD R6, R10.reuse, 0x1, -R17 ;  /* 0x000000010a067824 */ /* 0x040fe200078e0a11 */
[----:B------:R-:W-:Y:S01]  /*0910*/  LOP3.LUT R15, R15, 0xfff00000, RZ, 0xc0, !PT ;  /* 0xfff000000f0f7812 */ /* 0x000fe200078ec0ff */
[----:B------:R-:W-:Y:S01]  /*0920*/  IMAD.IADD R11, R10, 0x1, -R11 ;  /* 0x000000010a0b7824 */ /* 0x000fe200078e0a0b */
[----:B------:R-:W-:Y:S01]  /*0930*/  IADD3 R14, R4, UR5, RZ ;  /* 0x00000005040e7c10 */ /* 0x000fe2000fffe0ff */
[-C--:B------:R-:W-:Y:S01]  /*0940*/  IMAD.WIDE R16, R34, R5.reuse, c[0x0][0x168] ;  /* 0x00005a0022107625 */ /* 0x080fe200078e0205 */
[----:B------:R-:W-:Y:S02]  /*0950*/  PRMT R57, RZ, 0x7610, R57 ;  /* 0x00007610ff397816 */ /* 0x000fe40000000039 */
[----:B------:R-:W-:Y:S01]  /*0960*/  PRMT R45, RZ, 0x7610, R45 ;  /* 0x00007610ff2d7816 */ /* 0x000fe2000000002d */
[----:B------:R-:W-:Y:S02]  /*0970*/  IMAD R6, R6, 0x100, R15 ;  /* 0x0000010006067824 */ /* 0x000fe400078e020f */
[----:B------:R-:W-:Y:S01]  /*0980*/  IMAD.WIDE R14, R14, R5, c[0x0][0x160] ;  /* 0x000058000e0e7625 */ /* 0x000fe200078e0205 */
[----:B------:R-:W-:-:S02]  /*0990*/  PRMT R21, RZ, 0x7610, R21 ;  /* 0x00007610ff157816 */ /* 0x000fc40000000015 */
[----:B------:R-:W-:Y:S02]  /*09a0*/  PRMT R22, RZ, 0x7610, R22 ;  /* 0x00007610ff167816 */ /* 0x000fe40000000016 */
[----:B--2---:R-:W-:-:S05]  /*09b0*/  SEL R8, R18, RZ, P1 ;  /* 0x000000ff12087207 */ /* 0x004fca0000800000 */
[----:B------:R-:W-:Y:S01]  /*09c0*/  IMAD.U32 R8, R8, 0x10000, RZ ;  /* 0x0001000008087824 */ /* 0x000fe200078e00ff */
[----:B---3--:R-:W-:-:S04]  /*09d0*/  SEL R19, R19, RZ, P1 ;  /* 0x000000ff13137207 */ /* 0x008fc80000800000 */
[----:B------:R-:W-:Y:S01]  /*09e0*/  LOP3.LUT R3, R8, 0x80000000, RZ, 0x3c, !PT ;  /* 0x8000000008037812 */ /* 0x000fe200078e3cff */
[----:B------:R-:W-:Y:S02]  /*09f0*/  IMAD.U32 R8, RZ, RZ, UR5 ;  /* 0x00000005ff087e24 */ /* 0x000fe4000f8e00ff */
[----:B------:R-:W-:Y:S01]  /*0a00*/  IMAD.U32 R12, R19, 0x10000, RZ ;  /* 0x00010000130c7824 */ /* 0x000fe200078e00ff */
[----:B------:R-:W-:-:S03]  /*0a10*/  ISETP.LT.AND P1, PT, R9, 0x100, !P5 ;  /* 0x000001000900780c */ /* 0x000fc60006f21270 */
[----:B------:R-:W-:Y:S01]  /*0a20*/  FFMA R3, R3, R12, RZ ;  /* 0x0000000c03037223 */ /* 0x000fe200000000ff */
[----:B----4-:R-:W-:Y:S02]  /*0a30*/  SEL R39, R39, RZ, P2 ;  /* 0x000000ff27277207 */ /* 0x010fe40001000000 */
[----:B------:R-:W-:Y:S02]  /*0a40*/  SEL R48, R48, RZ, P2 ;  /* 0x000000ff30307207 */ /* 0x000fe40001000000 */
[----:B------:R-:W-:-:S05]  /*0a50*/  ISETP.GT.AND P2, PT, R8, 0x7f, !P3 ;  /* 0x0000007f0800780c */ /* 0x000fca0005f44270 */
[----:B------:R0:W2:Y:S01]  /*0a60*/  @P1 LDG.E.EL.U16 R57, [R14.64] ;  /* 0x000000060e391981 */ /* 0x0000a2000c2e1500 */
[----:B------:R-:W-:Y:S02]  /*0a70*/  FSEL R51, R3, RZ, P0 ;  /* 0x000000ff03337208 */ /* 0x000fe40000000000 */
[----:B------:R-:W-:Y:S01]  /*0a80*/  LEA R12, R11, UR5, 0x8 ;  /* 0x000000050b0c7c11 */ /* 0x000fe2000f8e40ff */
[----:B------:R-:W3:Y:S01]  /*0a90*/  @P1 LDG.E.EL.U16 R45, [R16.64] ;  /* 0x00000006102d1981 */ /* 0x000ee2000c2e1500 */
[----:B------:R-:W-:Y:S02]  /*0aa0*/  ISETP.LT.AND P0, PT, R8, 0x100, P2 ;  /* 0x000001000800780c */ /* 0x000fe40001701270 */
[----:B------:R-:W-:Y:S02]  /*0ab0*/  IADD3 R8, R6, UR4, RZ ;  /* 0x0000000406087c10 */ /* 0x000fe4000fffe0ff */
[----:B------:R-:W-:-:S03]  /*0ac0*/  IADD3 R18, R12, -0x80, RZ ;  /* 0xffffff800c127810 */ /* 0x000fc60007ffe0ff */
[----:B------:R-:W-:-:S04]  /*0ad0*/  IMAD.WIDE R8, R8, R5, c[0x0][0x160] ;  /* 0x0000580008087625 */ /* 0x000fc800078e0205 */
[----:B------:R-:W-:Y:S02]  /*0ae0*/  IMAD.WIDE R18, R18, R5, c[0x0][0x170] ;  /* 0x00005c0012127625 */ /* 0x000fe400078e0205 */
[----:B------:R1:W4:Y:S04]  /*0af0*/  @P0 LDG.E.EL.U16 R21, [R8.64] ;  /* 0x0000000608150981 */ /* 0x000328000c2e1500 */
[----:B------:R-:W5:Y:S01]  /*0b00*/  @P0 LDG.E.EL.U16 R22, [R18.64] ;  /* 0x0000000612160981 */ /* 0x000f62000c2e1500 */
[----:B------:R-:W-:-:S04]  /*0b10*/  LOP3.LUT R4, R58, 0x200, R41, 0xfe, !PT ;  /* 0x000002003a047812 */ /* 0x000fc800078efe29 */
[-C--:B------:R-:W-:Y:S02]  /*0b20*/  LEA.HI R3, R23, R4.reuse, RZ, 0xb ;  /* 0x0000000417037211 */ /* 0x080fe400078f58ff */
[----:B------:R-:W-:Y:S02]  /*0b30*/  SHF.R.S32.HI R13, RZ, 0x1f, R4 ;  /* 0x0000001fff0d7819 */ /* 0x000fe40000011404 */
[----:B------:R-:W-:Y:S02]  /*0b40*/  SHF.R.S32.HI R31, RZ, 0xb, R3 ;  /* 0x0000000bff1f7819 */ /* 0x000fe40000011403 */
[----:B------:R-:W-:Y:S02]  /*0b50*/  LEA.HI R13, R13, R4, RZ, 0xd ;  /* 0x000000040d0d7211 */ /* 0x000fe400078f68ff */
[----:B------:R-:W-:-:S04]  /*0b60*/  LEA.HI R11, R31, R31, RZ, 0x2 ;  /* 0x0000001f1f0b7211 */ /* 0x000fc800078f10ff */
[----:B0-----:R-:W-:Y:S02]  /*0b70*/  LOP3.LUT R14, R11, 0xfffffffc, RZ, 0xc0, !PT ;  /* 0xfffffffc0b0e7812 */ /* 0x001fe400078ec0ff */
[C---:B------:R-:W-:Y:S01]  /*0b80*/  LOP3.LUT R11, R13.reuse, 0xffe000, RZ, 0xc0, !PT ;  /* 0x00ffe0000d0b7812 */ /* 0x040fe200078ec0ff */
[----:B------:R-:W-:Y:S01]  /*0b90*/  IMAD.SHL.U32 R13, R13, 0x80, RZ ;  /* 0x000000800d0d7824 */ /* 0x000fe200078e00ff */
[----:B------:R-:W-:Y:S01]  /*0ba0*/  UISETP.GT.AND UP1, UPT, UR5, 0x7f, UPT ;  /* 0x0000007f0500788c */ /* 0x000fe2000bf24270 */
[----:B------:R-:W-:-:S03]  /*0bb0*/  IMAD.IADD R31, R31, 0x1, -R14 ;  /* 0x000000011f1f7824 */ /* 0x000fc600078e0a0e */
[----:B------:R-:W-:Y:S02]  /*0bc0*/  LOP3.LUT R20, R13, 0xfff00000, RZ, 0xc0, !PT ;  /* 0xfff000000d147812 */ /* 0x000fe400078ec0ff */
[----:B------:R-:W-:Y:S01]  /*0bd0*/  LOP3.LUT R13, R3, 0xfff800, RZ, 0xc0, !PT ;  /* 0x00fff800030d7812 */ /* 0x000fe200078ec0ff */
[C---:B------:R-:W-:Y:S02]  /*0be0*/  IMAD.IADD R11, R4.reuse, 0x1, -R11 ;  /* 0x00000001040b7824 */ /* 0x040fe400078e0a0b */
[----:B------:R-:W-:Y:S02]  /*0bf0*/  IMAD.U32 R3, RZ, RZ, UR5 ;  /* 0x00000005ff037e24 */ /* 0x000fe4000f8e00ff */
[----:B------:R-:W-:Y:S02]  /*0c00*/  IMAD.IADD R13, R4, 0x1, -R13 ;  /* 0x00000001040d7824 */ /* 0x000fe400078e0a0d */
[----:B------:R-:W-:-:S03]  /*0c10*/  IMAD R20, R11, 0x100, R20 ;  /* 0x000001000b147824 */ /* 0x000fc600078e0214 */
[----:B------:R-:W-:Y:S02]  /*0c20*/  LEA R24, R13, UR5, 0x8 ;  /* 0x000000050d187c11 */ /* 0x000fe4000f8e40ff */
[----:B------:R-:W-:Y:S02]  /*0c30*/  IADD3 R14, R20, UR4, RZ ;  /* 0x00000004140e7c10 */ /* 0x000fe4000fffe0ff */
[----:B-1----:R-:W-:Y:S02]  /*0c40*/  IADD3 R8, R24, -0x80, RZ ;  /* 0xffffff8018087810 */ /* 0x002fe40007ffe0ff */
[----:B------:R-:W-:Y:S01]  /*0c50*/  PRMT R11, RZ, 0x7610, R11 ;  /* 0x00007610ff0b7816 */ /* 0x000fe2000000000b */
[----:B------:R-:W-:-:S04]  /*0c60*/  IMAD.WIDE R14, R14, R5, c[0x0][0x160] ;  /* 0x000058000e0e7625 */ /* 0x000fc800078e0205 */
[----:B------:R-:W-:Y:S01]  /*0c70*/  IMAD.WIDE R8, R8, R5, c[0x0][0x170] ;  /* 0x00005c0008087625 */ /* 0x000fe200078e0205 */
[----:B--2---:R-:W-:Y:S02]  /*0c80*/  SEL R57, R57, RZ, P1 ;  /* 0x000000ff39397207 */ /* 0x004fe40000800000 */
[----:B---3--:R-:W-:Y:S02]  /*0c90*/  SEL R45, R45, RZ, P1 ;  /* 0x000000ff2d2d7207 */ /* 0x008fe40000800000 */
[----:B------:R-:W-:-:S04]  /*0ca0*/  PLOP3.LUT P1, PT, PT, PT, UP1, 0x80, 0x0 ;  /* 0x000000000000781c */ /* 0x000fc80003f2f018 */
[----:B------:R-:W-:Y:S02]  /*0cb0*/  ISETP.LT.AND P1, PT, R31, 0x2, P1 ;  /* 0x000000021f00780c */ /* 0x000fe40000f21270 */
[----:B----4-:R-:W-:Y:S02]  /*0cc0*/  SEL R21, R21, RZ, P0 ;  /* 0x000000ff15157207 */ /* 0x010fe40000000000 */
[----:B-----5:R-:W-:Y:S02]  /*0cd0*/  SEL R27, R22, RZ, P0 ;  /* 0x000000ff161b7207 */ /* 0x020fe40000000000 */
[----:B------:R-:W-:Y:S02]  /*0ce0*/  ISETP.LT.AND P0, PT, R3, 0x100, P1 ;  /* 0x000001000300780c */ /* 0x000fe40000f01270 */
[----:B------:R-:W-:-:S11]  /*0cf0*/  PRMT R3, RZ, 0x7610, R3 ;  /* 0x00007610ff037816 */ /* 0x000fd60000000003 */
[----:B------:R-:W2:Y:S04]  /*0d00*/  @P0 LDG.E.EL.U16 R3, [R14.64] ;  /* 0x000000060e030981 */ /* 0x000ea8000c2e1500 */
[----:B------:R-:W3:Y:S01]  /*0d10*/  @P0 LDG.E.EL.U16 R11, [R8.64] ;  /* 0x00000006080b0981 */ /* 0x000ee2000c2e1500 */
[----:B------:R-:W-:Y:S01]  /*0d20*/  IMAD.U32 R16, RZ, RZ, UR5 ;  /* 0x00000005ff107e24 */ /* 0x000fe2000f8e00ff */
[----:B------:R-:W-:Y:S02]  /*0d30*/  IADD3 R18, R6, UR5, RZ ;  /* 0x0000000506127c10 */ /* 0x000fe4000fffe0ff */
[----:B------:R-:W-:Y:S02]  /*0d40*/  PRMT R22, RZ, 0x7610, R22 ;  /* 0x00007610ff167816 */ /* 0x000fe40000000016 */
[----:B------:R-:W-:Y:S01]  /*0d50*/  PRMT R47, RZ, 0x7610, R47 ;  /* 0x00007610ff2f7816 */ /* 0x000fe2000000002f */
[----:B------:R-:W-:Y:S01]  /*0d60*/  IMAD.WIDE R18, R18, R5, c[0x0][0x160] ;  /* 0x0000580012127625 */ /* 0x000fe200078e0205 */
[----:B--2---:R-:W-:-:S02]  /*0d70*/  SEL R25, R3, RZ, P0 ;  /* 0x000000ff03197207 */ /* 0x004fc40000000000 */
[----:B---3--:R-:W-:Y:S02]  /*0d80*/  SEL R29, R11, RZ, P0 ;  /* 0x000000ff0b1d7207 */ /* 0x008fe40000000000 */
[----:B------:R-:W-:Y:S01]  /*0d90*/  ISETP.LT.AND P0, PT, R16, 0x100, !P3 ;  /* 0x000001001000780c */ /* 0x000fe20005f01270 */
[----:B------:R-:W-:-:S12]  /*0da0*/  IMAD.WIDE R16, R12, R5, c[0x0][0x168] ;  /* 0x00005a000c107625 */ /* 0x000fd800078e0205 */
[----:B------:R0:W2:Y:S04]  /*0db0*/  @P0 LDG.E.EL.U16 R22, [R18.64] ;  /* 0x0000000612160981 */ /* 0x0000a8000c2e1500 */
[----:B------:R1:W3:Y:S01]  /*0dc0*/  @P0 LDG.E.EL.U16 R47, [R16.64] ;  /* 0x00000006102f0981 */ /* 0x0002e2000c2e1500 */
[----:B------:R-:W-:Y:S01]  /*0dd0*/  LOP3.LUT R3, R58, 0x280, R41, 0xfe, !PT ;  /* 0x000002803a037812 */ /* 0x000fe200078efe29 */
[----:B------:R-:W-:-:S03]  /*0de0*/  IMAD.U32 R6, R21, 0x10000, RZ ;  /* 0x0001000015067824 */ /* 0x000fc600078e00ff */
[----:B------:R-:W-:Y:S01]  /*0df0*/  LEA.HI R9, R23, R3, RZ, 0xb ;  /* 0x0000000317097211 */ /* 0x000fe200078f58ff */
[----:B------:R-:W-:Y:S01]  /*0e00*/  IMAD.U32 R21, R27, 0x10000, RZ ;  /* 0x000100001b157824 */ /* 0x000fe200078e00ff */
[----:B------:R-:W-:Y:S02]  /*0e10*/  LOP3.LUT R6, R6, 0x80000000, RZ, 0x3c, !PT ;  /* 0x8000000006067812 */ /* 0x000fe400078e3cff */
[----:B------:R-:W-:Y:S01]  /*0e20*/  SHF.R.S32.HI R11, RZ, 0xb, R9 ;  /* 0x0000000bff0b7819 */ /* 0x000fe20000011409 */
[----:B------:R-:W-:-:S03]  /*0e30*/  IMAD.U32 R15, R25, 0x10000, RZ ;  /* 0x00010000190f7824 */ /* 0x000fc600078e00ff */
[----:B------:R-:W-:Y:S01]  /*0e40*/  LEA.HI R8, R11, R11, RZ, 0x2 ;  /* 0x0000000b0b087211 */ /* 0x000fe200078f10ff */
[----:B------:R-:W-:Y:S01]  /*0e50*/  FFMA R21, R6, R21, RZ ;  /* 0x0000001506157223 */ /* 0x000fe200000000ff */
[----:B------:R-:W-:Y:S02]  /*0e60*/  SHF.R.S32.HI R6, RZ, 0x1f, R3 ;  /* 0x0000001fff067819 */ /* 0x000fe40000011403 */
[----:B------:R-:W-:Y:S01]  /*0e70*/  LOP3.LUT R14, R8, 0xfffffffc, RZ, 0xc0, !PT ;  /* 0xfffffffc080e7812 */ /* 0x000fe200078ec0ff */
[----:B0-----:R-:W-:Y:S01]  /*0e80*/  IMAD.U32 R19, R29, 0x10000, RZ ;  /* 0x000100001d137824 */ /* 0x001fe200078e00ff */
[----:B------:R-:W-:Y:S02]  /*0e90*/  LOP3.LUT R8, R15, 0x80000000, RZ, 0x3c, !PT ;  /* 0x800000000f087812 */ /* 0x000fe400078e3cff */
[----:B------:R-:W-:Y:S01]  /*0ea0*/  LEA.HI R6, R6, R3, RZ, 0xd ;  /* 0x0000000306067211 */ /* 0x000fe200078f68ff */
[----:B------:R-:W-:Y:S02]  /*0eb0*/  UISETP.GE.AND UP0, UPT, UR5, 0x100, UPT ;  /* 0x000001000500788c */ /* 0x000fe4000bf06270 */
[----:B------:R-:W-:Y:S01]  /*0ec0*/  FFMA R19, R8, R19, RZ ;  /* 0x0000001308137223 */ /* 0x000fe200000000ff */
[C---:B------:R-:W-:Y:S01]  /*0ed0*/  LOP3.LUT R8, R6.reuse, 0xffe000, RZ, 0xc0, !PT ;  /* 0x00ffe00006087812 */ /* 0x040fe200078ec0ff */
[----:B------:R-:W-:Y:S01]  /*0ee0*/  IMAD.SHL.U32 R6, R6, 0x80, RZ ;  /* 0x0000008006067824 */ /* 0x000fe200078e00ff */
[----:B------:R-:W-:-:S02]  /*0ef0*/  FSEL R52, R21, RZ, P2 ;  /* 0x000000ff15347208 */ /* 0x000fc40001000000 */
[----:B------:R-:W-:Y:S02]  /*0f00*/  PLOP3.LUT P2, PT, PT, PT, UP0, 0x40, 0x0 ;  /* 0x000000000000781c */ /* 0x000fe40003f4e808 */
[----:B------:R-:W-:Y:S02]  /*0f10*/  LOP3.LUT R25, R6, 0xfff00000, RZ, 0xc0, !PT ;  /* 0xfff0000006197812 */ /* 0x000fe400078ec0ff */
[----:B------:R-:W-:Y:S01]  /*0f20*/  LOP3.LUT R6, R9, 0xfff800, RZ, 0xc0, !PT ;  /* 0x00fff80009067812 */ /* 0x000fe200078ec0ff */
[----:B------:R-:W-:Y:S01]  /*0f30*/  IMAD.IADD R11, R11, 0x1, -R14 ;  /* 0x000000010b0b7824 */ /* 0x000fe200078e0a0e */
[----:B------:R-:W-:Y:S01]  /*0f40*/  ISETP.LT.AND P2, PT, R31, 0x2, P2 ;  /* 0x000000021f00780c */ /* 0x000fe20001741270 */
[C---:B------:R-:W-:Y:S01]  /*0f50*/  IMAD.IADD R8, R3.reuse, 0x1, -R8 ;  /* 0x0000000103087824 */ /* 0x040fe200078e0a08 */
[----:B------:R-:W-:Y:S01]  /*0f60*/  IADD3 R20, R20, UR5, RZ ;  /* 0x0000000514147c10 */ /* 0x000fe2000fffe0ff */
[----:B------:R-:W-:Y:S02]  /*0f70*/  IMAD.IADD R27, R3, 0x1, -R6 ;  /* 0x00000001031b7824 */ /* 0x000fe400078e0a06 */
[----:B------:R-:W-:-:S02]  /*0f80*/  IMAD.U32 R14, RZ, RZ, UR5 ;  /* 0x00000005ff0e7e24 */ /* 0x000fc4000f8e00ff */
[----:B------:R-:W-:Y:S01]  /*0f90*/  IMAD R25, R8, 0x100, R25 ;  /* 0x0000010008197824 */ /* 0x000fe200078e0219 */
[----:B------:R-:W-:Y:S01]  /*0fa0*/  PRMT R8, RZ, 0x7610, R8 ;  /* 0x00007610ff087816 */ /* 0x000fe20000000008 */
[-C--:B------:R-:W-:Y:S01]  /*0fb0*/  IMAD.WIDE R20, R20, R5.reuse, c[0x0][0x160] ;  /* 0x0000580014147625 */ /* 0x080fe200078e0205 */
[----:B------:R-:W-:Y:S02]  /*0fc0*/  FSEL R54, R19, RZ, P1 ;  /* 0x000000ff13367208 */ /* 0x000fe40000800000 */
[----:B------:R-:W-:Y:S01]  /*0fd0*/  PRMT R43, RZ, 0x7610, R43 ;  /* 0x00007610ff2b7816 */ /* 0x000fe2000000002b */
[----:B------:R-:W-:Y:S01]  /*0fe0*/  IMAD.WIDE R18, R24, R5, c[0x0][0x168] ;  /* 0x00005a0018127625 */ /* 0x000fe200078e0205 */
[----:B------:R-:W-:Y:S01]  /*0ff0*/  LEA R32, R27, UR5, 0x8 ;  /* 0x000000051b207c11 */ /* 0x000fe2000f8e40ff */
[----:B------:R0:W4:Y:S03]  /*1000*/  @P2 LDG.E.EL.U16 R8, [R20.64] ;  /* 0x0000000614082981 */ /* 0x000126000c2e1500 */
[----:B-1----:R-:W-:Y:S01]  /*1010*/  IADD3 R16, R32, -0x80, RZ ;  /* 0xffffff8020107810 */ /* 0x002fe20007ffe0ff */
[----:B------:R1:W5:Y:S01]  /*1020*/  @P2 LDG.E.EL.U16 R43, [R18.64] ;  /* 0x00000006122b2981 */ /* 0x000362000c2e1500 */
[----:B------:R-:W-:-:S02]  /*1030*/  PRMT R6, RZ, 0x7610, R6 ;  /* 0x00007610ff067816 */ /* 0x000fc40000000006 */
[----:B------:R-:W-:Y:S01]  /*1040*/  PRMT R29, RZ, 0x7610, R29 ;  /* 0x00007610ff1d7816 */ /* 0x000fe2000000001d */
[----:B------:R-:W-:Y:S01]  /*1050*/  IMAD.WIDE R16, R16, R5, c[0x0][0x170] ;  /* 0x00005c0010107625 */ /* 0x000fe200078e0205 */
[----:B--2---:R-:W-:Y:S02]  /*1060*/  SEL R22, R22, RZ, P0 ;  /* 0x000000ff16167207 */ /* 0x004fe40000000000 */
[----:B---3--:R-:W-:Y:S02]  /*1070*/  SEL R47, R47, RZ, P0 ;  /* 0x000000ff2f2f7207 */ /* 0x008fe40000000000 */
[----:B------:R-:W-:-:S04]  /*1080*/  PLOP3.LUT P0, PT, PT, PT, UP1, 0x80, 0x0 ;  /* 0x000000000000781c */ /* 0x000fc80003f0f018 */
[----:B------:R-:W-:-:S04]  /*1090*/  ISETP.LT.AND P0, PT, R11, 0x2, P0 ;  /* 0x000000020b00780c */ /* 0x000fc80000701270 */
[----:B------:R-:W-:Y:S02]  /*10a0*/  ISETP.LT.AND P1, PT, R14, 0x100, P0 ;  /* 0x000001000e00780c */ /* 0x000fe40000721270 */
[----:B------:R-:W-:-:S05]  /*10b0*/  IADD3 R14, R25, UR4, RZ ;  /* 0x00000004190e7c10 */ /* 0x000fca000fffe0ff */
[----:B------:R-:W-:-:S06]  /*10c0*/  IMAD.WIDE R14, R14, R5, c[0x0][0x160] ;  /* 0x000058000e0e7625 */ /* 0x000fcc00078e0205 */
[----:B------:R2:W3:Y:S04]  /*10d0*/  @P1 LDG.E.EL.U16 R6, [R14.64] ;  /* 0x000000060e061981 */ /* 0x0004e8000c2e1500 */
[----:B------:R-:W3:Y:S01]  /*10e0*/  @P1 LDG.E.EL.U16 R29, [R16.64] ;  /* 0x00000006101d1981 */ /* 0x000ee2000c2e1500 */
[----:B------:R-:W-:-:S04]  /*10f0*/  LOP3.LUT R9, R58, 0x300, R41, 0xfe, !PT ;  /* 0x000003003a097812 */ /* 0x000fc800078efe29 */
[----:B-1----:R-:W-:-:S04]  /*1100*/  LEA.HI R18, R23, R9, RZ, 0xb ;  /* 0x0000000917127211 */ /* 0x002fc800078f58ff */
[----:B------:R-:W-:Y:S02]  /*1110*/  SHF.R.S32.HI R19, RZ, 0xb, R18 ;  /* 0x0000000bff137819 */ /* 0x000fe40000011412 */
[----:B------:R-:W-:Y:S02]  /*1120*/  SHF.R.S32.HI R42, RZ, 0x1f, R9 ;  /* 0x0000001fff2a7819 */ /* 0x000fe40000011409 */
[----:B0-----:R-:W-:Y:S02]  /*1130*/  LEA.HI R20, R19, R19, RZ, 0x2 ;  /* 0x0000001313147211 */ /* 0x001fe400078f10ff */
[----:B------:R-:W-:Y:S02]  /*1140*/  LEA.HI R42, R42, R9, RZ, 0xd ;  /* 0x000000092a2a7211 */ /* 0x000fe400078f68ff */
[----:B------:R-:W-:Y:S02]  /*1150*/  LOP3.LUT R20, R20, 0xfffffffc, RZ, 0xc0, !PT ;  /* 0xfffffffc14147812 */ /* 0x000fe400078ec0ff */
[C---:B------:R-:W-:Y:S01]  /*1160*/  LOP3.LUT R44, R42.reuse, 0xffe000, RZ, 0xc0, !PT ;  /* 0x00ffe0002a2c7812 */ /* 0x040fe200078ec0ff */
[----:B------:R-:W-:-:S02]  /*1170*/  IMAD.SHL.U32 R42, R42, 0x80, RZ ;  /* 0x000000802a2a7824 */ /* 0x000fc400078e00ff */
[----:B--2---:R-:W-:Y:S01]  /*1180*/  IMAD.IADD R15, R19, 0x1, -R20 ;  /* 0x00000001130f7824 */ /* 0x004fe200078e0a14 */
[----:B----4-:R-:W-:Y:S02]  /*1190*/  SEL R20, R8, RZ, P2 ;  /* 0x000000ff08147207 */ /* 0x010fe40001000000 */
[----:B------:R-:W-:Y:S02]  /*11a0*/  LOP3.LUT R8, R18, 0xfff800, RZ, 0xc0, !PT ;  /* 0x00fff80012087812 */ /* 0x000fe400078ec0ff */
[----:B-----5:R-:W-:Y:S02]  /*11b0*/  SEL R43, R43, RZ, P2 ;  /* 0x000000ff2b2b7207 */ /* 0x020fe40001000000 */
[----:B------:R-:W-:Y:S01]  /*11c0*/  PLOP3.LUT P2, PT, PT, PT, UP1, 0x80, 0x0 ;  /* 0x000000000000781c */ /* 0x000fe20003f4f018 */
[----:B------:R-:W-:Y:S01]  /*11d0*/  IMAD.U32 R14, RZ, RZ, UR5 ;  /* 0x00000005ff0e7e24 */ /* 0x000fe2000f8e00ff */
[----:B------:R-:W-:Y:S01]  /*11e0*/  LOP3.LUT R42, R42, 0xfff00000, RZ, 0xc0, !PT ;  /* 0xfff000002a2a7812 */ /* 0x000fe200078ec0ff */
[----:B------:R-:W-:Y:S01]  /*11f0*/  IMAD.IADD R21, R9, 0x1, -R44 ;  /* 0x0000000109157824 */ /* 0x000fe200078e0a2c */
[----:B------:R-:W-:Y:S01]  /*1200*/  ISETP.LT.AND P2, PT, R15, 0x2, P2 ;  /* 0x000000020f00780c */ /* 0x000fe20001741270 */
[----:B------:R-:W-:-:S02]  /*1210*/  IMAD.IADD R8, R9, 0x1, -R8 ;  /* 0x0000000109087824 */ /* 0x000fc400078e0a08 */
[----:B------:R-:W-:Y:S01]  /*1220*/  IMAD R21, R21, 0x100, R42 ;  /* 0x0000010015157824 */ /* 0x000fe200078e022a */
[----:B------:R-:W-:-:S04]  /*1230*/  PRMT R37, RZ, 0x7610, R37 ;  /* 0x00007610ff257816 */ /* 0x000fc80000000025 */
[----:B------:R-:W-:-:S05]  /*1240*/  IADD3 R18, R21, UR4, RZ ;  /* 0x0000000415127c10 */ /* 0x000fca000fffe0ff */
[----:B------:R-:W-:Y:S01]  /*1250*/  IMAD.WIDE R18, R18, R5, c[0x0][0x160] ;  /* 0x0000580012127625 */ /* 0x000fe200078e0205 */
[----:B------:R-:W-:Y:S02]  /*1260*/  PRMT R55, RZ, 0x7610, R55 ;  /* 0x00007610ff377816 */ /* 0x000fe40000000037 */
[----:B---3--:R-:W-:Y:S02]  /*1270*/  SEL R6, R6, RZ, P1 ;  /* 0x000000ff06067207 */ /* 0x008fe40000800000 */
[----:B------:R-:W-:Y:S02]  /*1280*/  SEL R49, R29, RZ, P1 ;  /* 0x000000ff1d317207 */ /* 0x000fe40000800000 */
[----:B------:R-:W-:Y:S02]  /*1290*/  ISETP.LT.AND P1, PT, R14, 0x100, P2 ;  /* 0x000001000e00780c */ /* 0x000fe40001721270 */
[----:B------:R-:W-:-:S04]  /*12a0*/  LEA R14, R8, UR5, 0x8 ;  /* 0x00000005080e7c11 */ /* 0x000fc8000f8e40ff */
[----:B------:R-:W-:Y:S02]  /*12b0*/  IADD3 R16, R14, -0x80, RZ ;  /* 0xffffff800e107810 */ /* 0x000fe40007ffe0ff */
[----:B------:R-:W-:-:S03]  /*12c0*/  PRMT R29, RZ, 0x7610, R29 ;  /* 0x00007610ff1d7816 */ /* 0x000fc6000000001d */
[----:B------:R-:W-:-:S03]  /*12d0*/  IMAD.WIDE R16, R16, R5, c[0x0][0x170] ;  /* 0x00005c0010107625 */ /* 0x000fc600078e0205 */
[----:B------:R0:W2:Y:S04]  /*12e0*/  @P1 LDG.E.EL.U16 R29, [R18.64] ;  /* 0x00000006121d1981 */ /* 0x0000a8000c2e1500 */
[----:B------:R1:W3:Y:S01]  /*12f0*/  @P1 LDG.E.EL.U16 R37, [R16.64] ;  /* 0x0000000610251981 */ /* 0x0002e2000c2e1500 */
[----:B------:R-:W-:Y:S02]  /*1300*/  IMAD.U32 R6, R6, 0x10000, RZ ;  /* 0x0001000006067824 */ /* 0x000fe400078e00ff */
[----:B------:R-:W-:-:S03]  /*1310*/  IMAD.U32 R49, R49, 0x10000, RZ ;  /* 0x0001000031317824 */ /* 0x000fc600078e00ff */
[----:B------:R-:W-:-:S05]  /*1320*/  LOP3.LUT R6, R6, 0x80000000, RZ, 0x3c, !PT ;  /* 0x8000000006067812 */ /* 0x000fca00078e3cff */
[----:B------:R-:W-:-:S05]  /*1330*/  FFMA R6, R6, R49, RZ ;  /* 0x0000003106067223 */ /* 0x000fca00000000ff */
[----:B------:R-:W-:Y:S02]  /*1340*/  FSEL R53, R6, RZ, P0 ;  /* 0x000000ff06357208 */ /* 0x000fe40000000000 */
[----:B------:R-:W-:-:S04]  /*1350*/  PLOP3.LUT P0, PT, PT, PT, UP0, 0x40, 0x0 ;  /* 0x000000000000781c */ /* 0x000fc80003f0e808 */
[----:B------:R-:W-:Y:S02]  /*1360*/  ISETP.LT.AND P0, PT, R11, 0x2, P0 ;  /* 0x000000020b00780c */ /* 0x000fe40000701270 */
[----:B------:R-:W-:Y:S01]  /*1370*/  IADD3 R6, R25, UR5, RZ ;  /* 0x0000000519067c10 */ /* 0x000fe2000fffe0ff */
[----:B-1----:R-:W-:Y:S01]  /*1380*/  IMAD.WIDE R16, R32, R5, c[0x0][0x168] ;  /* 0x00005a0020107625 */ /* 0x002fe200078e0205 */
[----:B------:R-:W-:-:S03]  /*1390*/  PRMT R49, RZ, 0x7610, R49 ;  /* 0x00007610ff317816 */ /* 0x000fc60000000031 */
[----:B0-----:R-:W-:-:S06]  /*13a0*/  IMAD.WIDE R18, R6, R5, c[0x0][0x160] ;  /* 0x0000580006127625 */ /* 0x001fcc00078e0205 */
[----:B------:R0:W4:Y:S04]  /*13b0*/  @P0 LDG.E.EL.U16 R49, [R18.64] ;  /* 0x0000000612310981 */ /* 0x000128000c2e1500 */
[----:B------:R1:W5:Y:S01]  /*13c0*/  @P0 LDG.E.EL.U16 R55, [R16.64] ;  /* 0x0000000610370981 */ /* 0x000362000c2e1500 */
[----:B------:R-:W-:Y:S02]  /*13d0*/  IADD3 R6, R21, UR5, RZ ;  /* 0x0000000515067c10 */ /* 0x000fe4000fffe0ff */
[----:B------:R-:W-:Y:S02]  /*13e0*/  PRMT R44, RZ, 0x7610, R44 ;  /* 0x00007610ff2c7816 */ /* 0x000fe4000000002c */
[----:B------:R-:W-:Y:S01]  /*13f0*/  PRMT R59, RZ, 0x7610, R59 ;  /* 0x00007610ff3b7816 */ /* 0x000fe2000000003b */
[----:B0-----:R-:W-:-:S04]  /*1400*/  IMAD.WIDE R18, R6, R5, c[0x0][0x160] ;  /* 0x0000580006127625 */ /* 0x001fc800078e0205 */
[----:B-1----:R-:W-:Y:S01]  /*1410*/  IMAD.WIDE R16, R14, R5, c[0x0][0x168] ;  /* 0x00005a000e107625 */ /* 0x002fe200078e0205 */
[----:B------:R-:W-:-:S04]  /*1420*/  LOP3.LUT R6, R58, 0x380, R41, 0xfe, !PT ;  /* 0x000003803a067812 */ /* 0x000fc800078efe29 */
[----:B------:R-:W-:-:S04]  /*1430*/  SHF.R.S32.HI R46, RZ, 0x1f, R6 ;  /* 0x0000001fff2e7819 */ /* 0x000fc80000011406 */
[----:B------:R-:W-:Y:S02]  /*1440*/  LEA.HI R46, R46, R6, RZ, 0xd ;  /* 0x000000062e2e7211 */ /* 0x000fe400078f68ff */
[----:B--2---:R-:W-:Y:S02]  /*1450*/  SEL R56, R29, RZ, P1 ;  /* 0x000000ff1d387207 */ /* 0x004fe40000800000 */
[----:B---3--:R-:W-:Y:S02]  /*1460*/  SEL R25, R37, RZ, P1 ;  /* 0x000000ff25197207 */ /* 0x008fe40000800000 */
[----:B------:R-:W-:-:S04]  /*1470*/  PLOP3.LUT P1, PT, PT, PT, UP0, 0x40, 0x0 ;  /* 0x000000000000781c */ /* 0x000fc80003f2e808 */
[----:B------:R-:W-:-:S13]  /*1480*/  ISETP.LT.AND P1, PT, R15, 0x2, P1 ;  /* 0x000000020f00780c */ /* 0x000fda0000f21270 */
[----:B------:R0:W2:Y:S04]  /*1490*/  @P1 LDG.E.EL.U16 R44, [R18.64] ;  /* 0x00000006122c1981 */ /* 0x0000a8000c2e1500 */
[----:B------:R1:W3:Y:S01]  /*14a0*/  @P1 LDG.E.EL.U16 R59, [R16.64] ;  /* 0x00000006103b1981 */ /* 0x0002e2000c2e1500 */
[----:B------:R-:W-:-:S04]  /*14b0*/  LEA.HI R37, R23, R6, RZ, 0xb ;  /* 0x0000000617257211 */ /* 0x000fc800078f58ff */
[----:B------:R-:W-:Y:S01]  /*14c0*/  SHF.R.S32.HI R29, RZ, 0xb, R37 ;  /* 0x0000000bff1d7819 */ /* 0x000fe20000011425 */
[----:B------:R-:W-:-:S03]  /*14d0*/  IMAD.U32 R56, R56, 0x10000, RZ ;  /* 0x0001000038387824 */ /* 0x000fc600078e00ff */
[----:B------:R-:W-:-:S04]  /*14e0*/  LEA.HI R21, R29, R29, RZ, 0x2 ;  /* 0x0000001d1d157211 */ /* 0x000fc800078f10ff */
[----:B------:R-:W-:Y:S01]  /*14f0*/  LOP3.LUT R42, R21, 0xfffffffc, RZ, 0xc0, !PT ;  /* 0xfffffffc152a7812 */ /* 0x000fe200078ec0ff */
[----:B------:R-:W-:Y:S01]  /*1500*/  IMAD.U32 R60, R25, 0x10000, RZ ;  /* 0x00010000193c7824 */ /* 0x000fe200078e00ff */
[----:B------:R-:W-:Y:S02]  /*1510*/  LOP3.LUT R21, R56, 0x80000000, RZ, 0x3c, !PT ;  /* 0x8000000038157812 */ /* 0x000fe400078e3cff */
[----:B----4-:R-:W-:Y:S01]  /*1520*/  SEL R49, R49, RZ, P0 ;  /* 0x000000ff31317207 */ /* 0x010fe20000000000 */
[----:B------:R-:W-:Y:S01]  /*1530*/  IMAD.IADD R25, R29, 0x1, -R42 ;  /* 0x000000011d197824 */ /* 0x000fe200078e0a2a */
[----:B-----5:R-:W-:Y:S02]  /*1540*/  SEL R55, R55, RZ, P0 ;  /* 0x000000ff37377207 */ /* 0x020fe40000000000 */
[----:B------:R-:W-:Y:S01]  /*1550*/  PLOP3.LUT P0, PT, PT, PT, UP1, 0x80, 0x0 ;  /* 0x000000000000781c */ /* 0x000fe20003f0f018 */
[----:B------:R-:W-:Y:S01]  /*1560*/  FFMA R21, R21, R60, RZ ;  /* 0x0000003c15157223 */ /* 0x000fe200000000ff */
[----:B-1----:R-:W-:Y:S01]  /*1570*/  IMAD.U32 R16, RZ, RZ, UR5 ;  /* 0x00000005ff107e24 */ /* 0x002fe2000f8e00ff */
[C---:B------:R-:W-:Y:S01]  /*1580*/  LOP3.LUT R17, R46.reuse, 0xffe000, RZ, 0xc0, !PT ;  /* 0x00ffe0002e117812 */ /* 0x040fe200078ec0ff */
[----:B------:R-:W-:Y:S01]  /*1590*/  IMAD.SHL.U32 R29, R46, 0x80, RZ ;  /* 0x000000802e1d7824 */ /* 0x000fe200078e00ff */
[----:B------:R-:W-:-:S02]  /*15a0*/  ISETP.LT.AND P0, PT, R25, 0x2, P0 ;  /* 0x000000021900780c */ /* 0x000fc40000701270 */
[----:B------:R-:W-:Y:S02]  /*15b0*/  LOP3.LUT R37, R37, 0xfff800, RZ, 0xc0, !PT ;  /* 0x00fff80025257812 */ /* 0x000fe400078ec0ff */
[----:B------:R-:W-:Y:S02]  /*15c0*/  FSEL R42, R21, RZ, P2 ;  /* 0x000000ff152a7208 */ /* 0x000fe40001000000 */
[----:B------:R-:W-:Y:S01]  /*15d0*/  ISETP.LT.AND P2, PT, R16, 0x100, P0 ;  /* 0x000001001000780c */ /* 0x000fe20000741270 */
[----:B------:R-:W-:Y:S01]  /*15e0*/  IMAD.U32 R16, R30, 0x10000, RZ ;  /* 0x000100001e107824 */ /* 0x000fe200078e00ff */
[----:B------:R-:W-:Y:S01]  /*15f0*/  LOP3.LUT R29, R29, 0xfff00000, RZ, 0xc0, !PT ;  /* 0xfff000001d1d7812 */ /* 0x000fe200078ec0ff */
[----:B------:R-:W-:Y:S02]  /*1600*/  IMAD.IADD R46, R6, 0x1, -R17 ;  /* 0x00000001062e7824 */ /* 0x000fe400078e0a11 */
[----:B------:R-:W-:Y:S02]  /*1610*/  IMAD.U32 R26, R26, 0x10000, RZ ;  /* 0x000100001a1a7824 */ /* 0x000fe400078e00ff */
[----:B------:R-:W-:-:S02]  /*1620*/  IMAD.IADD R30, R6, 0x1, -R37 ;  /* 0x00000001061e7824 */ /* 0x000fc400078e0a25 */
[----:B------:R-:W-:Y:S01]  /*1630*/  IMAD R46, R46, 0x100, R29 ;  /* 0x000001002e2e7824 */ /* 0x000fe200078e021d */
[----:B------:R-:W-:Y:S02]  /*1640*/  FFMA R61, R26, R16, R61 ;  /* 0x000000101a3d7223 */ /* 0x000fe4000000003d */
[----:B------:R-:W-:Y:S02]  /*1650*/  LEA R26, R30, UR5, 0x8 ;  /* 0x000000051e1a7c11 */ /* 0x000fe4000f8e40ff */
[----:B0-----:R-:W-:Y:S02]  /*1660*/  IADD3 R18, R46, UR4, RZ ;  /* 0x000000042e127c10 */ /* 0x001fe4000fffe0ff */
[----:B------:R-:W-:Y:S02]  /*1670*/  IADD3 R16, R26, -0x80, RZ ;  /* 0xffffff801a107810 */ /* 0x000fe40007ffe0ff */
[----:B------:R-:W-:Y:S01]  /*1680*/  PRMT R21, RZ, 0x7610, R21 ;  /* 0x00007610ff157816 */ /* 0x000fe20000000015 */
[----:B------:R-:W-:Y:S01]  /*1690*/  IMAD.WIDE R18, R18, R5, c[0x0][0x160] ;  /* 0x0000580012127625 */ /* 0x000fe200078e0205 */
[----:B------:R-:W-:-:S03]  /*16a0*/  PRMT R37, RZ, 0x7610, R37 ;  /* 0x00007610ff257816 */ /* 0x000fc60000000025 */
[-C--:B------:R-:W-:Y:S01]  /*16b0*/  IMAD.WIDE R16, R16, R5.reuse, c[0x0][0x170] ;  /* 0x00005c0010107625 */ /* 0x080fe200078e0205 */
[----:B------:R0:W4:Y:S04]  /*16c0*/  @P2 LDG.E.EL.U16 R21, [R18.64] ;  /* 0x0000000612152981 */ /* 0x000128000c2e1500 */
[----:B------:R1:W5:Y:S01]  /*16d0*/  @P2 LDG.E.EL.U16 R37, [R16.64] ;  /* 0x0000000610252981 */ /* 0x000362000c2e1500 */
[----:B------:R-:W-:Y:S02]  /*16e0*/  PRMT R56, RZ, 0x7610, R56 ;  /* 0x00007610ff387816 */ /* 0x000fe40000000038 */
[----:B0-----:R-:W-:Y:S02]  /*16f0*/  IADD3 R18, R46, UR5, RZ ;  /* 0x000000052e127c10 */ /* 0x001fe4000fffe0ff */
[----:B------:R-:W-:Y:S01]  /*1700*/  PRMT R46, RZ, 0x7610, R46 ;  /* 0x00007610ff2e7816 */ /* 0x000fe2000000002e */
[----:B-1----:R-:W-:-:S04]  /*1710*/  IMAD.WIDE R16, R26, R5, c[0x0][0x168] ;  /* 0x00005a001a107625 */ /* 0x002fc800078e0205 */
[----:B------:R-:W-:Y:S01]  /*1720*/  IMAD.WIDE R18, R18, R5, c[0x0][0x160] ;  /* 0x0000580012127625 */ /* 0x000fe200078e0205 */
[----:B--2---:R-:W-:Y:S02]  /*1730*/  SEL R44, R44, RZ, P1 ;  /* 0x000000ff2c2c7207 */ /* 0x004fe40000800000 */
[----:B---3--:R-:W-:Y:S02]  /*1740*/  SEL R59, R59, RZ, P1 ;  /* 0x000000ff3b3b7207 */ /* 0x008fe40000800000 */
[----:B------:R-:W-:-:S04]  /*1750*/  PLOP3.LUT P1, PT, PT, PT, UP0, 0x40, 0x0 ;  /* 0x000000000000781c */ /* 0x000fc80003f2e808 */
[----:B------:R-:W-:-:S13]  /*1760*/  ISETP.LT.AND P1, PT, R25, 0x2, P1 ;  /* 0x000000021900780c */ /* 0x000fda0000f21270 */
[----:B------:R0:W2:Y:S04]  /*1770*/  @P1 LDG.E.EL.U16 R46, [R18.64] ;  /* 0x00000006122e1981 */ /* 0x0000a8000c2e1500 */
[----:B------:R1:W3:Y:S01]  /*1780*/  @P1 LDG.E.EL.U16 R56, [R16.64] ;  /* 0x0000000610381981 */ /* 0x0002e2000c2e1500 */
[----:B------:R-:W-:Y:S02]  /*1790*/  IMAD.U32 R39, R39, 0x10000, RZ ;  /* 0x0001000027277824 */ /* 0x000fe400078e00ff */
[----:B------:R-:W-:-:S04]  /*17a0*/  IMAD.U32 R48, R48, 0x10000, RZ ;  /* 0x0001000030307824 */ /* 0x000fc800078e00ff */
[----:B------:R-:W-:Y:S01]  /*17b0*/  FFMA R50, R39, R48, R50 ;  /* 0x0000003027327223 */ /* 0x000fe20000000032 */
[----:B------:R-:W-:-:S04]  /*17c0*/  SHF.R.S32.HI R39, RZ, 0x1f, R2 ;  /* 0x0000001fff277819 */ /* 0x000fc80000011402 */
[----:B------:R-:W-:Y:S01]  /*17d0*/  LEA.HI R39, R39, R2, RZ, 0xd ;  /* 0x0000000227277211 */ /* 0x000fe200078f68ff */
[----:B0-----:R-:W-:-:S03]  /*17e0*/  IMAD.U32 R18, RZ, RZ, UR5 ;  /* 0x00000005ff127e24 */ /* 0x001fc6000f8e00ff */
[C---:B------:R-:W-:Y:S01]  /*17f0*/  LOP3.LUT R60, R39.reuse, 0xffe000, RZ, 0xc0, !PT ;  /* 0x00ffe000273c7812 */ /* 0x040fe200078ec0ff */
[----:B------:R-:W-:Y:S01]  /*1800*/  IMAD.SHL.U32 R48, R39, 0x80, RZ ;  /* 0x0000008027307824 */ /* 0x000fe200078e00ff */
[----:B------:R-:W-:-:S03]  /*1810*/  UIADD3 UR4, UR5, 0x80, URZ ;  /* 0x0000008005047890 */ /* 0x000fc6000fffe03f */
[----:B------:R-:W-:Y:S01]  /*1820*/  IMAD.IADD R60, R2, 0x1, -R60 ;  /* 0x00000001023c7824 */ /* 0x000fe200078e0a3c */
[----:B------:R-:W-:Y:S01]  /*1830*/  LOP3.LUT R39, R48, 0xfff00000, RZ, 0xc0, !PT ;  /* 0xfff0000030277812 */ /* 0x000fe200078ec0ff */
[----:B-1----:R-:W-:Y:S02]  /*1840*/  IMAD.U32 R16, R57, 0x10000, RZ ;  /* 0x0001000039107824 */ /* 0x002fe400078e00ff */
[----:B------:R-:W-:Y:S01]  /*1850*/  IMAD.U32 R45, R45, 0x10000, RZ ;  /* 0x000100002d2d7824 */ /* 0x000fe200078e00ff */
[----:B----4-:R-:W-:Y:S02]  /*1860*/  SEL R21, R21, RZ, P2 ;  /* 0x000000ff15157207 */ /* 0x010fe40001000000 */
[----:B-----5:R-:W-:Y:S02]  /*1870*/  SEL R37, R37, RZ, P2 ;  /* 0x000000ff25257207 */ /* 0x020fe40001000000 */
[----:B------:R-:W-:Y:S01]  /*1880*/  ISETP.LT.AND P2, PT, R18, 0x80, !P6 ;  /* 0x000000801200780c */ /* 0x000fe20007741270 */
[----:B------:R-:W-:Y:S01]  /*1890*/  IMAD R18, R60, 0x100, R39 ;  /* 0x000001003c127824 */ /* 0x000fe200078e0227 */
[----:B------:R-:W-:-:S04]  /*18a0*/  PRMT R48, RZ, 0x7610, R48 ;  /* 0x00007610ff307816 */ /* 0x000fc80000000030 */
[----:B------:R-:W-:Y:S01]  /*18b0*/  IADD3 R18, R18, UR4, RZ ;  /* 0x0000000412127c10 */ /* 0x000fe2000fffe0ff */
[----:B------:R-:W-:Y:S01]  /*18c0*/  FFMA R51, R16, R45, R51 ;  /* 0x0000002d10337223 */ /* 0x000fe20000000033 */
[----:B------:R-:W-:Y:S01]  /*18d0*/  IADD3 R16, R40, 0x80, RZ ;  /* 0x0000008028107810 */ /* 0x000fe20007ffe0ff */
[----:B------:R-:W-:Y:S02]  /*18e0*/  IMAD.U32 R21, R21, 0x10000, RZ ;  /* 0x0001000015157824 */ /* 0x000fe400078e00ff */
[-C--:B------:R-:W-:Y:S01]  /*18f0*/  IMAD.WIDE R18, R18, R5.reuse, c[0x0][0x160] ;  /* 0x0000580012127625 */ /* 0x080fe200078e0205 */
[----:B------:R-:W-:Y:S02]  /*1900*/  SHF.R.S32.HI R60, RZ, 0x1f, R7 ;  /* 0x0000001fff3c7819 */ /* 0x000fe40000011407 */
[----:B------:R-:W-:Y:S01]  /*1910*/  PRMT R45, RZ, 0x7610, R45 ;  /* 0x00007610ff2d7816 */ /* 0x000fe2000000002d */
[----:B------:R-:W-:Y:S01]  /*1920*/  IMAD.WIDE R16, R16, R5, c[0x0][0x170] ;  /* 0x00005c0010107625 */ /* 0x000fe200078e0205 */
[----:B------:R0:W4:Y:S01]  /*1930*/  @P2 LDG.E.EL.U16 R48, [R18.64] ;  /* 0x0000000612302981 */ /* 0x000122000c2e1500 */
[----:B------:R-:W-:-:S02]  /*1940*/  LEA.HI R60, R60, R7, RZ, 0xd ;  /* 0x000000073c3c7211 */ /* 0x000fc400078f68ff */
[----:B------:R-:W-:Y:S01]  /*1950*/  IMAD.U32 R37, R37, 0x10000, RZ ;  /* 0x0001000025257824 */ /* 0x000fe200078e00ff */
[----:B------:R1:W5:Y:S01]  /*1960*/  @P2 LDG.E.EL.U16 R45, [R16.64] ;  /* 0x00000006102d2981 */ /* 0x000362000c2e1500 */
[----:B0-----:R-:W-:-:S05]  /*1970*/  LOP3.LUT R18, R21, 0x80000000, RZ, 0x3c, !PT ;  /* 0x8000000015127812 */ /* 0x001fca00078e3cff */
[----:B------:R-:W-:Y:S01]  /*1980*/  FFMA R18, R18, R37, RZ ;  /* 0x0000002512127223 */ /* 0x000fe200000000ff */
[C---:B------:R-:W-:Y:S01]  /*1990*/  IMAD.SHL.U32 R37, R60.reuse, 0x80, RZ ;  /* 0x000000803c257824 */ /* 0x040fe200078e00ff */
[----:B------:R-:W-:Y:S01]  /*19a0*/  LOP3.LUT R60, R60, 0xffe000, RZ, 0xc0, !PT ;  /* 0x00ffe0003c3c7812 */ /* 0x000fe200078ec0ff */
[----:B-1----:R-:W-:-:S03]  /*19b0*/  IMAD.U32 R16, RZ, RZ, UR5 ;  /* 0x00000005ff107e24 */ /* 0x002fc6000f8e00ff */
[----:B------:R-:W-:Y:S01]  /*19c0*/  LOP3.LUT R37, R37, 0xfff00000, RZ, 0xc0, !PT ;  /* 0xfff0000025257812 */ /* 0x000fe200078ec0ff */
[----:B------:R-:W-:Y:S01]  /*19d0*/  IMAD.IADD R60, R7, 0x1, -R60 ;  /* 0x00000001073c7824 */ /* 0x000fe200078e0a3c */
[----:B------:R-:W-:-:S03]  /*19e0*/  FSEL R57, R18, RZ, P0 ;  /* 0x000000ff12397208 */ /* 0x000fc60000000000 */
[----:B------:R-:W-:Y:S01]  /*19f0*/  IMAD R18, R60, 0x100, R37 ;  /* 0x000001003c127824 */ /* 0x000fe200078e0225 */
[----:B------:R-:W-:-:S04]  /*1a00*/  ISETP.LT.AND P0, PT, R16, 0x80, !P4 ;  /* 0x000000801000780c */ /* 0x000fc80006701270 */
[----:B------:R-:W-:Y:S02]  /*1a10*/  IADD3 R18, R18, UR4, RZ ;  /* 0x0000000412127c10 */ /* 0x000fe4000fffe0ff */
[----:B------:R-:W-:Y:S01]  /*1a20*/  PRMT R21, RZ, 0x7610, R21 ;  /* 0x00007610ff157816 */ /* 0x000fe20000000015 */
[----:B------:R-:W-:Y:S02]  /*1a30*/  IMAD.U32 R17, R22, 0x10000, RZ ;  /* 0x0001000016117824 */ /* 0x000fe400078e00ff */
[----:B------:R-:W-:Y:S01]  /*1a40*/  IMAD.WIDE R18, R18, R5, c[0x0][0x160] ;  /* 0x0000580012127625 */ /* 0x000fe200078e0205 */
[----:B------:R-:W-:-:S03]  /*1a50*/  IADD3 R16, R36, 0x80, RZ ;  /* 0x0000008024107810 */ /* 0x000fc60007ffe0ff */
[----:B------:R-:W-:Y:S01]  /*1a60*/  IMAD.U32 R47, R47, 0x10000, RZ ;  /* 0x000100002f2f7824 */ /* 0x000fe200078e00ff */
[----:B------:R0:W5:Y:S01]  /*1a70*/  @P0 LDG.E.EL.U16 R21, [R18.64] ;  /* 0x0000000612150981 */ /* 0x000162000c2e1500 */
[----:B------:R-:W-:Y:S02]  /*1a80*/  PRMT R22, RZ, 0x7610, R22 ;  /* 0x00007610ff167816 */ /* 0x000fe40000000016 */
[----:B------:R-:W-:Y:S01]  /*1a90*/  FFMA R52, R17, R47, R52 ;  /* 0x0000002f11347223 */ /* 0x000fe20000000034 */
[----:B------:R-:W-:Y:S01]  /*1aa0*/  IMAD.WIDE R16, R16, R5, c[0x0][0x170] ;  /* 0x00005c0010107625 */ /* 0x000fe200078e0205 */
[----:B0-----:R-:W-:-:S03]  /*1ab0*/  SHF.R.S32.HI R19, RZ, 0x1f, R0 ;  /* 0x0000001fff137819 */ /* 0x001fc60000011400 */
[----:B------:R-:W-:Y:S01]  /*1ac0*/  IMAD.U32 R47, R43, 0x10000, RZ ;  /* 0x000100002b2f7824 */ /* 0x000fe200078e00ff */
[----:B------:R0:W5:Y:S01]  /*1ad0*/  @P0 LDG.E.EL.U16 R22, [R16.64] ;  /* 0x0000000610160981 */ /* 0x000162000c2e1500 */
[----:B------:R-:W-:Y:S01]  /*1ae0*/  IMAD.U32 R43, R20, 0x10000, RZ ;  /* 0x00010000142b7824 */ /* 0x000fe200078e00ff */
[----:B------:R-:W-:-:S03]  /*1af0*/  LEA.HI R19, R19, R0, RZ, 0xd ;  /* 0x0000000013137211 */ /* 0x000fc600078f68ff */
[----:B------:R-:W-:Y:S02]  /*1b00*/  FFMA R54, R43, R47, R54 ;  /* 0x0000002f2b367223 */ /* 0x000fe40000000036 */
[C---:B------:R-:W-:Y:S01]  /*1b10*/  IMAD.SHL.U32 R43, R19.reuse, 0x80, RZ ;  /* 0x00000080132b7824 */ /* 0x040fe200078e00ff */
[----:B------:R-:W-:-:S04]  /*1b20*/  LOP3.LUT R19, R19, 0xffe000, RZ, 0xc0, !PT ;  /* 0x00ffe00013137812 */ /* 0x000fc800078ec0ff */
[----:B------:R-:W-:Y:S01]  /*1b30*/  LOP3.LUT R43, R43, 0xfff00000, RZ, 0xc0, !PT ;  /* 0xfff000002b2b7812 */ /* 0x000fe200078ec0ff */
[----:B------:R-:W-:Y:S02]  /*1b40*/  IMAD.IADD R18, R0, 0x1, -R19 ;  /* 0x0000000100127824 */ /* 0x000fe400078e0a13 */
[----:B------:R-:W-:Y:S02]  /*1b50*/  IMAD.U32 R19, RZ, RZ, UR5 ;  /* 0x00000005ff137e24 */ /* 0x000fe4000f8e00ff */
[----:B------:R-:W-:Y:S01]  /*1b60*/  IMAD R18, R18, 0x100, R43 ;  /* 0x0000010012127824 */ /* 0x000fe200078e022b */
[----:B0-----:R-:W-:-:S04]  /*1b70*/  IADD3 R16, R34, 0x80, RZ ;  /* 0x0000008022107810 */ /* 0x001fc80007ffe0ff */
[----:B------:R-:W-:Y:S01]  /*1b80*/  IADD3 R18, R18, UR4, RZ ;  /* 0x0000000412127c10 */ /* 0x000fe2000fffe0ff */
[-C--:B------:R-:W-:Y:S01]  /*1b90*/  IMAD.WIDE R16, R16, R5.reuse, c[0x0][0x170] ;  /* 0x00005c0010107625 */ /* 0x080fe200078e0205 */
[----:B------:R-:W-:Y:S02]  /*1ba0*/  PRMT R20, RZ, 0x7610, R20 ;  /* 0x00007610ff147816 */ /* 0x000fe40000000014 */
[----:B------:R-:W-:Y:S02]  /*1bb0*/  PRMT R47, RZ, 0x7610, R47 ;  /* 0x00007610ff2f7816 */ /* 0x000fe4000000002f */
[----:B--2---:R-:W-:Y:S02]  /*1bc0*/  SEL R46, R46, RZ, P1 ;  /* 0x000000ff2e2e7207 */ /* 0x004fe40000800000 */
[----:B---3--:R-:W-:Y:S02]  /*1bd0*/  SEL R56, R56, RZ, P1 ;  /* 0x000000ff38387207 */ /* 0x008fe40000800000 */
[----:B------:R-:W-:Y:S01]  /*1be0*/  ISETP.LT.AND P1, PT, R19, 0x80, !P5 ;  /* 0x000000801300780c */ /* 0x000fe20006f21270 */
[----:B------:R-:W-:-:S12]  /*1bf0*/  IMAD.WIDE R18, R18, R5, c[0x0][0x160] ;  /* 0x0000580012127625 */ /* 0x000fd800078e0205 */
[----:B------:R0:W2:Y:S04]  /*1c00*/  @P1 LDG.E.EL.U16 R20, [R18.64] ;  /* 0x0000000612141981 */ /* 0x0000a8000c2e1500 */
[----:B------:R1:W3:Y:S01]  /*1c10*/  @P1 LDG.E.EL.U16 R47, [R16.64] ;  /* 0x00000006102f1981 */ /* 0x0002e2000c2e1500 */
[----:B------:R-:W-:Y:S01]  /*1c20*/  IMAD.U32 R60, R49, 0x10000, RZ ;  /* 0x00010000313c7824 */ /* 0x000fe200078e00ff */
[----:B------:R-:W-:-:S04]  /*1c30*/  SHF.R.S32.HI R49, RZ, 0x1f, R10 ;  /* 0x0000001fff317819 */ /* 0x000fc8000001140a */
[----:B------:R-:W-:Y:S01]  /*1c40*/  LEA.HI R49, R49, R10, RZ, 0xd ;  /* 0x0000000a31317211 */ /* 0x000fe200078f68ff */
[----:B-1----:R-:W-:Y:S01]  /*1c50*/  IMAD.U32 R17, RZ, RZ, UR5 ;  /* 0x00000005ff117e24 */ /* 0x002fe2000f8e00ff */
[----:B----4-:R-:W-:Y:S02]  /*1c60*/  SEL R48, R48, RZ, P2 ;  /* 0x000000ff30307207 */ /* 0x010fe40001000000 */
[----:B-----5:R-:W-:-:S03]  /*1c70*/  SEL R45, R45, RZ, P2 ;  /* 0x000000ff2d2d7207 */ /* 0x020fc60001000000 */
[----:B0-----:R-:W-:Y:S02]  /*1c80*/  IMAD.U32 R19, R48, 0x10000, RZ ;  /* 0x0001000030137824 */ /* 0x001fe400078e00ff */
[----:B------:R-:W-:Y:S02]  /*1c90*/  IMAD.U32 R18, R45, 0x10000, RZ ;  /* 0x000100002d127824 */ /* 0x000fe400078e00ff */
[C---:B------:R-:W-:Y:S01]  /*1ca0*/  IMAD.SHL.U32 R45, R49.reuse, 0x80, RZ ;  /* 0x00000080312d7824 */ /* 0x040fe200078e00ff */
[----:B------:R-:W-:Y:S01]  /*1cb0*/  LOP3.LUT R49, R49, 0xffe000, RZ, 0xc0, !PT ;  /* 0x00ffe00031317812 */ /* 0x000fe200078ec0ff */
[----:B------:R-:W-:-:S03]  /*1cc0*/  FMUL R18, R19, R18 ;  /* 0x0000001213127220 */ /* 0x000fc60000400000 */
[----:B------:R-:W-:Y:S01]  /*1cd0*/  LOP3.LUT R45, R45, 0xfff00000, RZ, 0xc0, !PT ;  /* 0xfff000002d2d7812 */ /* 0x000fe200078ec0ff */
[----:B------:R-:W-:Y:S01]  /*1ce0*/  IMAD.IADD R16, R10, 0x1, -R49 ;  /* 0x000000010a107824 */ /* 0x000fe200078e0a31 */
[----:B------:R-:W-:-:S03]  /*1cf0*/  FSEL R48, R18, RZ, P2 ;  /* 0x000000ff12307208 */ /* 0x000fc60001000000 */
[----:B------:R-:W-:Y:S01]  /*1d00*/  IMAD R16, R16, 0x100, R45 ;  /* 0x0000010010107824 */ /* 0x000fe200078e022d */
[----:B------:R-:W-:-:S04]  /*1d10*/  ISETP.LT.AND P2, PT, R17, 0x80, !P3 ;  /* 0x000000801100780c */ /* 0x000fc80005f41270 */
[----:B------:R-:W-:Y:S02]  /*1d20*/  IADD3 R18, R16, UR4, RZ ;  /* 0x0000000410127c10 */ /* 0x000fe4000fffe0ff */
[----:B------:R-:W-:-:S03]  /*1d30*/  PRMT R49, RZ, 0x7610, R49 ;  /* 0x00007610ff317816 */ /* 0x000fc60000000031 */
[----:B------:R-:W-:-:S05]  /*1d40*/  IMAD.WIDE R18, R18, R5, c[0x0][0x160] ;  /* 0x0000580012127625 */ /* 0x000fca00078e0205 */
[----:B------:R0:W4:Y:S01]  /*1d50*/  @P2 LDG.E.EL.U16 R49, [R18.64] ;  /* 0x0000000612312981 */ /* 0x000122000c2e1500 */
[----:B------:R-:W-:Y:S01]  /*1d60*/  IMAD.U32 R55, R55, 0x10000, RZ ;  /* 0x0001000037377824 */ /* 0x000fe200078e00ff */
[----:B------:R-:W-:Y:S02]  /*1d70*/  SEL R21, R21, RZ, P0 ;  /* 0x000000ff15157207 */ /* 0x000fe40000000000 */
[----:B0-----:R-:W-:Y:S01]  /*1d80*/  SHF.R.S32.HI R19, RZ, 0x1f, R4 ;  /* 0x0000001fff137819 */ /* 0x001fe20000011404 */
[----:B------:R-:W-:-:S03]  /*1d90*/  FFMA R53, R60, R55, R53 ;  /* 0x000000373c357223 */ /* 0x000fc60000000035 */
[----:B------:R-:W-:Y:S02]  /*1da0*/  LEA.HI R19, R19, R4, RZ, 0xd ;  /* 0x0000000413137211 */ /* 0x000fe400078f68ff */
[----:B------:R-:W-:Y:S01]  /*1db0*/  SEL R22, R22, RZ, P0 ;  /* 0x000000ff16167207 */ /* 0x000fe20000000000 */
[----:B------:R-:W-:Y:S02]  /*1dc0*/  IMAD.U32 R60, R59, 0x10000, RZ ;  /* 0x000100003b3c7824 */ /* 0x000fe400078e00ff */
[----:B------:R-:W-:Y:S02]  /*1dd0*/  IMAD.U32 R21, R21, 0x10000, RZ ;  /* 0x0001000015157824 */ /* 0x000fe400078e00ff */
[----:B------:R-:W-:Y:S02]  /*1de0*/  IMAD.U32 R18, R22, 0x10000, RZ ;  /* 0x0001000016127824 */ /* 0x000fe400078e00ff */
[----:B------:R-:W-:Y:S02]  /*1df0*/  IMAD.U32 R59, R44, 0x10000, RZ ;  /* 0x000100002c3b7824 */ /* 0x000fe400078e00ff */
[C---:B------:R-:W-:Y:S01]  /*1e00*/  IMAD.SHL.U32 R44, R19.reuse, 0x80, RZ ;  /* 0x00000080132c7824 */ /* 0x040fe200078e00ff */
[----:B------:R-:W-:Y:S01]  /*1e10*/  LOP3.LUT R19, R19, 0xffe000, RZ, 0xc0, !PT ;  /* 0x00ffe00013137812 */ /* 0x000fe200078ec0ff */
[----:B------:R-:W-:Y:S01]  /*1e20*/  FMUL R18, R21, R18 ;  /* 0x0000001215127220 */ /* 0x000fe20000400000 */
[----:B------:R-:W-:Y:S01]  /*1e30*/  UISETP.GE.AND UP1, UPT, UR5, 0x80, UPT ;  /* 0x000000800500788c */ /* 0x000fe2000bf26270 */
[----:B------:R-:W-:Y:S01]  /*1e40*/  FFMA R42, R59, R60, R42 ;  /* 0x0000003c3b2a7223 */ /* 0x000fe2000000002a */
[----:B------:R-:W-:Y:S01]  /*1e50*/  LOP3.LUT R44, R44, 0xfff00000, RZ, 0xc0, !PT ;  /* 0xfff000002c2c7812 */ /* 0x000fe200078ec0ff */
[----:B------:R-:W-:Y:S01]  /*1e60*/  IMAD.IADD R19, R4, 0x1, -R19 ;  /* 0x0000000104137824 */ /* 0x000fe200078e0a13 */
[----:B------:R-:W-:-:S02]  /*1e70*/  FSEL R59, R18, RZ, P0 ;  /* 0x000000ff123b7208 */ /* 0x000fc40000000000 */
[----:B------:R-:W-:Y:S01]  /*1e80*/  PLOP3.LUT P0, PT, PT, PT, UP1, 0x40, 0x0 ;  /* 0x000000000000781c */ /* 0x000fe20003f0e818 */
[----:B------:R-:W-:-:S03]  /*1e90*/  IMAD R18, R19, 0x100, R44 ;  /* 0x0000010013127824 */ /* 0x000fc600078e022c */
[----:B------:R-:W-:Y:S01]  /*1ea0*/  ISETP.LT.AND P0, PT, R31, 0x2, P0 ;  /* 0x000000021f00780c */ /* 0x000fe20000701270 */
[----:B------:R-:W-:Y:S01]  /*1eb0*/  IMAD.U32 R56, R56, 0x10000, RZ ;  /* 0x0001000038387824 */ /* 0x000fe200078e00ff */
[----:B------:R-:W-:Y:S01]  /*1ec0*/  IADD3 R18, R18, UR4, RZ ;  /* 0x0000000412127c10 */ /* 0x000fe2000fffe0ff */
[----:B------:R-:W-:Y:S01]  /*1ed0*/  IMAD.U32 R46, R46, 0x10000, RZ ;  /* 0x000100002e2e7824 */ /* 0x000fe200078e00ff */
[----:B------:R-:W-:-:S03]  /*1ee0*/  PRMT R21, RZ, 0x7610, R21 ;  /* 0x00007610ff157816 */ /* 0x000fc60000000015 */
[----:B------:R-:W-:Y:S01]  /*1ef0*/  FFMA R46, R46, R56, R57 ;  /* 0x000000382e2e7223 */ /* 0x000fe20000000039 */
[----:B------:R-:W-:Y:S01]  /*1f00*/  SHF.R.S32.HI R56, RZ, 0x1f, R3 ;  /* 0x0000001fff387819 */ /* 0x000fe20000011403 */
[----:B------:R-:W-:Y:S01]  /*1f10*/  IMAD.WIDE R18, R18, R5, c[0x0][0x160] ;  /* 0x0000580012127625 */ /* 0x000fe200078e0205 */
[----:B------:R-:W-:Y:S02]  /*1f20*/  IADD3 R16, R12, 0x80, RZ ;  /* 0x000000800c107810 */ /* 0x000fe40007ffe0ff */
[----:B------:R-:W-:Y:S02]  /*1f30*/  LEA.HI R56, R56, R3, RZ, 0xd ;  /* 0x0000000338387211 */ /* 0x000fe400078f68ff */
[----:B------:R-:W-:Y:S01]  /*1f40*/  PRMT R55, RZ, 0x7610, R55 ;  /* 0x00007610ff377816 */ /* 0x000fe20000000037 */
[----:B------:R0:W5:Y:S01]  /*1f50*/  @P0 LDG.E.EL.U16 R21, [R18.64] ;  /* 0x0000000612150981 */ /* 0x000162000c2e1500 */
[----:B------:R-:W-:-:S05]  /*1f60*/  IMAD.WIDE R16, R16, R5, c[0x0][0x170] ;  /* 0x00005c0010107625 */ /* 0x000fca00078e0205 */
[----:B------:R1:W5:Y:S01]  /*1f70*/  @P2 LDG.E.EL.U16 R55, [R16.64] ;  /* 0x0000000610372981 */ /* 0x000362000c2e1500 */
[----:B------:R-:W-:Y:S02]  /*1f80*/  PRMT R22, RZ, 0x7610, R22 ;  /* 0x00007610ff167816 */ /* 0x000fe40000000016 */
[----:B-1----:R-:W-:-:S05]  /*1f90*/  IADD3 R16, R24, 0x80, RZ ;  /* 0x0000008018107810 */ /* 0x002fca0007ffe0ff */
[----:B------:R-:W-:-:S05]  /*1fa0*/  IMAD.WIDE R16, R16, R5, c[0x0][0x170] ;  /* 0x00005c0010107625 */ /* 0x000fca00078e0205 */
[----:B------:R1:W5:Y:S02]  /*1fb0*/  @P0 LDG.E.EL.U16 R22, [R16.64] ;  /* 0x0000000610160981 */ /* 0x000364000c2e1500 */
[----:B-1----:R-:W-:-:S05]  /*1fc0*/  IADD3 R16, R32, 0x80, RZ ;  /* 0x0000008020107810 */ /* 0x002fca0007ffe0ff */
[----:B------:R-:W-:Y:S01]  /*1fd0*/  IMAD.WIDE R16, R16, R5, c[0x0][0x170] ;  /* 0x00005c0010107625 */ /* 0x000fe200078e0205 */
[----:B--2---:R-:W-:Y:S02]  /*1fe0*/  SEL R20, R20, RZ, P1 ;  /* 0x000000ff14147207 */ /* 0x004fe40000800000 */
[----:B---3--:R-:W-:-:S03]  /*1ff0*/  SEL R47, R47, RZ, P1 ;  /* 0x000000ff2f2f7207 */ /* 0x008fc60000800000 */
[----:B0-----:R-:W-:Y:S02]  /*2000*/  IMAD.U32 R19, R20, 0x10000, RZ ;  /* 0x0001000014137824 */ /* 0x001fe400078e00ff */
[----:B------:R-:W-:Y:S02]  /*2010*/  IMAD.U32 R18, R47, 0x10000, RZ ;  /* 0x000100002f127824 */ /* 0x000fe400078e00ff */
[C---:B------:R-:W-:Y:S01]  /*2020*/  IMAD.SHL.U32 R47, R56.reuse, 0x80, RZ ;  /* 0x00000080382f7824 */ /* 0x040fe200078e00ff */
[----:B------:R-:W-:Y:S01]  /*2030*/  LOP3.LUT R56, R56, 0xffe000, RZ, 0xc0, !PT ;  /* 0x00ffe00038387812 */ /* 0x000fe200078ec0ff */
[----:B------:R-:W-:-:S03]  /*2040*/  FMUL R18, R19, R18 ;  /* 0x0000001213127220 */ /* 0x000fc60000400000 */
[----:B------:R-:W-:Y:S01]  /*2050*/  LOP3.LUT R47, R47, 0xfff00000, RZ, 0xc0, !PT ;  /* 0xfff000002f2f7812 */ /* 0x000fe200078ec0ff */
[----:B------:R-:W-:Y:S01]  /*2060*/  IMAD.IADD R56, R3, 0x1, -R56 ;  /* 0x0000000103387824 */ /* 0x000fe200078e0a38 */
[----:B------:R-:W-:Y:S02]  /*2070*/  FSEL R60, R18, RZ, P1 ;  /* 0x000000ff123c7208 */ /* 0x000fe40000800000 */
[----:B------:R-:W-:Y:S01]  /*2080*/  PLOP3.LUT P1, PT, PT, PT, UP1, 0x40, 0x0 ;  /* 0x000000000000781c */ /* 0x000fe20003f2e818 */
[----:B------:R-:W-:-:S03]  /*2090*/  IMAD R18, R56, 0x100, R47 ;  /* 0x0000010038127824 */ /* 0x000fc600078e022f */
[----:B------:R-:W-:Y:S02]  /*20a0*/  ISETP.LT.AND P1, PT, R11, 0x2, P1 ;  /* 0x000000020b00780c */ /* 0x000fe40000f21270 */
[----:B------:R-:W-:Y:S02]  /*20b0*/  IADD3 R18, R18, UR4, RZ ;  /* 0x0000000412127c10 */ /* 0x000fe4000fffe0ff */
[----:B------:R-:W-:Y:S02]  /*20c0*/  PRMT R20, RZ, 0x7610, R20 ;  /* 0x00007610ff147816 */ /* 0x000fe40000000014 */
[----:B------:R-:W-:Y:S01]  /*20d0*/  PRMT R56, RZ, 0x7610, R56 ;  /* 0x00007610ff387816 */ /* 0x000fe20000000038 */
[----:B------:R-:W-:-:S06]  /*20e0*/  IMAD.WIDE R18, R18, R5, c[0x0][0x160] ;  /* 0x0000580012127625 */ /* 0x000fcc00078e0205 */
[----:B------:R0:W2:Y:S04]  /*20f0*/  @P1 LDG.E.EL.U16 R20, [R18.64] ;  /* 0x0000000612141981 */ /* 0x0000a8000c2e1500 */
[----:B------:R1:W3:Y:S02]  /*2100*/  @P1 LDG.E.EL.U16 R56, [R16.64] ;  /* 0x0000000610381981 */ /* 0x0002e4000c2e1500 */
[----:B-1----:R-:W-:Y:S02]  /*2110*/  SHF.R.S32.HI R16, RZ, 0x1f, R9 ;  /* 0x0000001fff107819 */ /* 0x002fe40000011409 */
[----:B----4-:R-:W-:Y:S02]  /*2120*/  SEL R49, R49, RZ, P2 ;  /* 0x000000ff31317207 */ /* 0x010fe40001000000 */
[----:B-----5:R-:W-:-:S03]  /*2130*/  SEL R57, R55, RZ, P2 ;  /* 0x000000ff37397207 */ /* 0x020fc60001000000 */
[----:B------:R-:W-:Y:S02]  /*2140*/  IMAD.U32 R55, R49, 0x10000, RZ ;  /* 0x0001000031377824 */ /* 0x000fe400078e00ff */
[----:B------:R-:W-:Y:S01]  /*2150*/  IMAD.U32 R49, R57, 0x10000, RZ ;  /* 0x0001000039317824 */ /* 0x000fe200078e00ff */
[----:B------:R-:W-:-:S03]  /*2160*/  LEA.HI R57, R16, R9, RZ, 0xd ;  /* 0x0000000910397211 */ /* 0x000fc600078f68ff */
[----:B------:R-:W-:Y:S01]  /*2170*/  FMUL R55, R55, R49 ;  /* 0x0000003137377220 */ /* 0x000fe20000400000 */
[C---:B0-----:R-:W-:Y:S01]  /*2180*/  LOP3.LUT R18, R57.reuse, 0xffe000, RZ, 0xc0, !PT ;  /* 0x00ffe00039127812 */ /* 0x041fe200078ec0ff */
[----:B------:R-:W-:Y:S01]  /*2190*/  IMAD.SHL.U32 R49, R57, 0x80, RZ ;  /* 0x0000008039317824 */ /* 0x000fe200078e00ff */
[----:B------:R-:W-:Y:S02]  /*21a0*/  SEL R21, R21, RZ, P0 ;  /* 0x000000ff15157207 */ /* 0x000fe40000000000 */
[----:B------:R-:W-:Y:S01]  /*21b0*/  FSEL R55, R55, RZ, P2 ;  /* 0x000000ff37377208 */ /* 0x000fe20001000000 */
[----:B------:R-:W-:Y:S01]  /*21c0*/  IMAD.IADD R18, R9, 0x1, -R18 ;  /* 0x0000000109127824 */ /* 0x000fe200078e0a12 */
[----:B------:R-:W-:Y:S02]  /*21d0*/  LOP3.LUT R49, R49, 0xfff00000, RZ, 0xc0, !PT ;  /* 0xfff0000031317812 */ /* 0x000fe400078ec0ff */
[----:B------:R-:W-:Y:S02]  /*21e0*/  SEL R22, R22, RZ, P0 ;  /* 0x000000ff16167207 */ /* 0x000fe40000000000 */
[----:B------:R-:W-:Y:S01]  /*21f0*/  PLOP3.LUT P2, PT, PT, PT, UP1, 0x40, 0x0 ;  /* 0x000000000000781c */ /* 0x000fe20003f4e818 */
[----:B------:R-:W-:-:S02]  /*2200*/  IMAD R18, R18, 0x100, R49 ;  /* 0x0000010012127824 */ /* 0x000fc400078e0231 */
[----:B------:R-:W-:Y:S02]  /*2210*/  IMAD.U32 R57, R22, 0x10000, RZ ;  /* 0x0001000016397824 */ /* 0x000fe400078e00ff */
[----:B------:R-:W-:Y:S01]  /*2220*/  IMAD.U32 R16, R21, 0x10000, RZ ;  /* 0x0001000015107824 */ /* 0x000fe200078e00ff */
[----:B------:R-:W-:Y:S02]  /*2230*/  ISETP.LT.AND P2, PT, R15, 0x2, P2 ;  /* 0x000000020f00780c */ /* 0x000fe40001741270 */
[----:B------:R-:W-:Y:S01]  /*2240*/  IADD3 R18, R18, UR4, RZ ;  /* 0x0000000412127c10 */ /* 0x000fe2000fffe0ff */
[----:B------:R-:W-:Y:S01]  /*2250*/  FMUL R57, R16, R57 ;  /* 0x0000003910397220 */ /* 0x000fe20000400000 */
[----:B------:R-:W-:Y:S02]  /*2260*/  IADD3 R16, R14, 0x80, RZ ;  /* 0x000000800e107810 */ /* 0x000fe40007ffe0ff */
[----:B------:R-:W-:Y:S01]  /*2270*/  PRMT R21, RZ, 0x7610, R21 ;  /* 0x00007610ff157816 */ /* 0x000fe20000000015 */
[----:B------:R-:W-:-:S06]  /*2280*/  IMAD.WIDE R18, R18, R5, c[0x0][0x160] ;  /* 0x0000580012127625 */ /* 0x000fcc00078e0205 */
[----:B------:R0:W4:Y:S01]  /*2290*/  @P2 LDG.E.EL.U16 R21, [R18.64] ;  /* 0x0000000612152981 */ /* 0x000122000c2e1500 */
[----:B--2---:R-:W-:Y:S02]  /*22a0*/  SEL R20, R20, RZ, P1 ;  /* 0x000000ff14147207 */ /* 0x004fe40000800000 */
[----:B---3--:R-:W-:-:S03]  /*22b0*/  SEL R56, R56, RZ, P1 ;  /* 0x000000ff38387207 */ /* 0x008fc60000800000 */
[----:B------:R-:W-:Y:S02]  /*22c0*/  IMAD.U32 R17, R20, 0x10000, RZ ;  /* 0x0001000014117824 */ /* 0x000fe400078e00ff */
[----:B------:R-:W-:Y:S01]  /*22d0*/  IMAD.U32 R56, R56, 0x10000, RZ ;  /* 0x0001000038387824 */ /* 0x000fe200078e00ff */
[----:B------:R-:W-:-:S03]  /*22e0*/  PRMT R20, RZ, 0x7610, R20 ;  /* 0x00007610ff147816 */ /* 0x000fc60000000014 */
[----:B------:R-:W-:Y:S01]  /*22f0*/  FMUL R56, R17, R56 ;  /* 0x0000003811387220 */ /* 0x000fe20000400000 */
[----:B------:R-:W-:-:S05]  /*2300*/  IMAD.WIDE R16, R16, R5, c[0x0][0x170] ;  /* 0x00005c0010107625 */ /* 0x000fca00078e0205 */
[----:B------:R1:W2:Y:S01]  /*2310*/  @P2 LDG.E.EL.U16 R20, [R16.64] ;  /* 0x0000000610142981 */ /* 0x0002a2000c2e1500 */
[----:B------:R-:W-:-:S04]  /*2320*/  SHF.R.S32.HI R22, RZ, 0x1f, R6 ;  /* 0x0000001fff167819 */ /* 0x000fc80000011406 */
[----:B------:R-:W-:-:S04]  /*2330*/  LEA.HI R22, R22, R6, RZ, 0xd ;  /* 0x0000000616167211 */ /* 0x000fc800078f68ff */
[----:B0-----:R-:W-:Y:S02]  /*2340*/  LOP3.LUT R19, R22, 0xffe000, RZ, 0xc0, !PT ;  /* 0x00ffe00016137812 */ /* 0x001fe400078ec0ff */
[----:B------:R-:W-:-:S03]  /*2350*/  FSEL R57, R57, RZ, P0 ;  /* 0x000000ff39397208 */ /* 0x000fc60000000000 */
[----:B------:R-:W-:Y:S01]  /*2360*/  IMAD.IADD R22, R6, 0x1, -R19 ;  /* 0x0000000106167824 */ /* 0x000fe200078e0a13 */
[----:B------:R-:W-:-:S03]  /*2370*/  PLOP3.LUT P0, PT, PT, PT, UP1, 0x40, 0x0 ;  /* 0x000000000000781c */ /* 0x000fc60003f0e818 */
[----:B------:R-:W-:Y:S01]  /*2380*/  IMAD R22, R22, 0x100, R29 ;  /* 0x0000010016167824 */ /* 0x000fe200078e021d */
[----:B------:R-:W-:-:S04]  /*2390*/  ISETP.LT.AND P0, PT, R25, 0x2, P0 ;  /* 0x000000021900780c */ /* 0x000fc80000701270 */
[----:B-1----:R-:W-:Y:S02]  /*23a0*/  IADD3 R16, R22, UR4, RZ ;  /* 0x0000000416107c10 */ /* 0x002fe4000fffe0ff */
[----:B------:R-:W-:-:S03]  /*23b0*/  PRMT R22, RZ, 0x7610, R22 ;  /* 0x00007610ff167816 */ /* 0x000fc60000000016 */
[----:B------:R-:W-:Y:S01]  /*23c0*/  IMAD.WIDE R16, R16, R5, c[0x0][0x160] ;  /* 0x0000580010107625 */ /* 0x000fe200078e0205 */
[----:B----4-:R-:W-:-:S05]  /*23d0*/  SEL R18, R21, RZ, P2 ;  /* 0x000000ff15127207 */ /* 0x010fca0001000000 */
[----:B------:R-:W-:Y:S01]  /*23e0*/  IMAD.U32 R18, R18, 0x10000, RZ ;  /* 0x0001000012127824 */ /* 0x000fe200078e00ff */
[----:B--2---:R-:W-:-:S05]  /*23f0*/  SEL R20, R20, RZ, P2 ;  /* 0x000000ff14147207 */ /* 0x004fca0001000000 */
[----:B------:R-:W-:-:S04]  /*2400*/  IMAD.U32 R21, R20, 0x10000, RZ ;  /* 0x0001000014157824 */ /* 0x000fc800078e00ff */
[----:B------:R-:W-:Y:S01]  /*2410*/  FMUL R21, R18, R21 ;  /* 0x0000001512157220 */ /* 0x000fe20000400000 */
[----:B------:R-:W-:Y:S02]  /*2420*/  IADD3 R18, R26, 0x80, RZ ;  /* 0x000000801a127810 */ /* 0x000fe40007ffe0ff */
[----:B------:R-:W-:-:S03]  /*2430*/  PRMT R20, RZ, 0x7610, R20 ;  /* 0x00007610ff147816 */ /* 0x000fc60000000014 */
[----:B------:R-:W-:-:S03]  /*2440*/  IMAD.WIDE R18, R18, R5, c[0x0][0x170] ;  /* 0x00005c0012127625 */ /* 0x000fc600078e0205 */
[----:B------:R0:W2:Y:S04]  /*2450*/  @P0 LDG.E.EL.U16 R20, [R16.64] ;  /* 0x0000000610140981 */ /* 0x0000a8000c2e1500 */
[----:B------:R1:W3:Y:S01]  /*2460*/  @P0 LDG.E.EL.U16 R22, [R18.64] ;  /* 0x0000000612160981 */ /* 0x0002e2000c2e1500 */
[----:B------:R-:W-:Y:S01]  /*2470*/  IMAD R58, R41, 0x4, R58 ;  /* 0x00000004293a7824 */ /* 0x000fe200078e023a */
[----:B------:R-:W-:-:S04]  /*2480*/  FADD R50, R50, R59 ;  /* 0x0000003b32327221 */ /* 0x000fc80000000000 */
[----:B------:R-:W-:-:S04]  /*2490*/  SHF.R.S32.HI R59, RZ, 0x1f, R58 ;  /* 0x0000001fff3b7819 */ /* 0x000fc8000001143a */
[----:B------:R-:W-:-:S04]  /*24a0*/  LEA.HI R59, R59, R58, RZ, 0xb ;  /* 0x0000003a3b3b7211 */ /* 0x000fc800078f58ff */
[----:B0-----:R-:W-:Y:S01]  /*24b0*/  LOP3.LUT R17, R59, 0xfffff800, RZ, 0xc0, !PT ;  /* 0xfffff8003b117812 */ /* 0x001fe200078ec0ff */
[----:B------:R-:W-:-:S04]  /*24c0*/  IMAD.U32 R16, RZ, RZ, UR5 ;  /* 0x00000005ff107e24 */ /* 0x000fc8000f8e00ff */
[----:B------:R-:W-:-:S04]  /*24d0*/  IMAD.IADD R17, R58, 0x1, -R17 ;  /* 0x000000013a117824 */ /* 0x000fc800078e0a11 */
[----:B------:R-:W-:Y:S01]  /*24e0*/  IMAD R17, R16, 0x800, R17 ;  /* 0x0000080010117824 */ /* 0x000fe200078e0211 */
[----:B------:R-:W-:Y:S02]  /*24f0*/  LEA.HI R16, R23, R58, RZ, 0xd ;  /* 0x0000003a17107211 */ /* 0x000fe400078f68ff */
[----:B------:R-:W-:Y:S02]  /*2500*/  SHF.R.S32.HI R59, RZ, 0xb, R59 ;  /* 0x0000000bff3b7819 */ /* 0x000fe4000001143b */
[----:B------:R-:W-:Y:S01]  /*2510*/  IADD3 R58, R58, 0x200, RZ ;  /* 0x000002003a3a7810 */ /* 0x000fe20007ffe0ff */
[----:B-1----:R-:W-:Y:S01]  /*2520*/  IMAD.SHL.U32 R18, R16, 0x40, RZ ;  /* 0x0000004010127824 */ /* 0x002fe200078e00ff */
[----:B------:R-:W-:Y:S02]  /*2530*/  FSEL R16, R56, RZ, P1 ;  /* 0x000000ff38107208 */ /* 0x000fe40000800000 */
[----:B------:R-:W-:Y:S02]  /*2540*/  PLOP3.LUT P1, PT, PT, PT, UP0, 0x40, 0x0 ;  /* 0x000000000000781c */ /* 0x000fe40003f2e808 */
[----:B------:R-:W-:-:S02]  /*2550*/  LOP3.LUT R59, R59, 0x80000003, RZ, 0xc0, !PT ;  /* 0x800000033b3b7812 */ /* 0x000fc400078ec0ff */
[----:B------:R-:W-:Y:S02]  /*2560*/  LOP3.LUT R18, R18, 0xfff80000, RZ, 0xc0, !PT ;  /* 0xfff8000012127812 */ /* 0x000fe400078ec0ff */
[-C--:B------:R-:W-:Y:S02]  /*2570*/  LEA.HI R23, R23, R58.reuse, RZ, 0xd ;  /* 0x0000003a17177211 */ /* 0x080fe400078f68ff */
[----:B------:R-:W-:Y:S02]  /*2580*/  ISETP.EQ.AND P1, PT, R59, 0x2, P1 ;  /* 0x000000023b00780c */ /* 0x000fe40000f22270 */
[----:B------:R-:W-:Y:S01]  /*2590*/  SHF.R.S32.HI R59, RZ, 0x1f, R58 ;  /* 0x0000001fff3b7819 */ /* 0x000fe2000001143a */
[----:B------:R-:W-:Y:S01]  /*25a0*/  FADD R48, R61, R48 ;  /* 0x000000303d307221 */ /* 0x000fe20000000000 */
[----:B------:R-:W-:Y:S02]  /*25b0*/  IMAD.IADD R56, R17, 0x1, R18 ;  /* 0x0000000111387824 */ /* 0x000fe400078e0212 */
[----:B------:R-:W-:Y:S01]  /*25c0*/  IMAD.MOV.U32 R61, RZ, RZ, 0x4 ;  /* 0x00000004ff3d7424 */ /* 0x000fe200078e00ff */
[----:B------:R-:W-:Y:S01]  /*25d0*/  LEA.HI R59, R59, R58, RZ, 0xb ;  /* 0x0000003a3b3b7211 */ /* 0x000fe200078f58ff */
[----:B------:R-:W-:Y:S01]  /*25e0*/  IMAD.SHL.U32 R23, R23, 0x40, RZ ;  /* 0x0000004017177824 */ /* 0x000fe200078e00ff */
[----:B------:R-:W-:Y:S01]  /*25f0*/  FADD R52, R52, R55 ;  /* 0x0000003734347221 */ /* 0x000fe20000000000 */
[----:B------:R-:W-:Y:S01]  /*2600*/  FADD R57, R54, R57 ;  /* 0x0000003936397221 */ /* 0x000fe20000000000 */
[----:B------:R-:W-:Y:S01]  /*2610*/  IMAD.WIDE R54, R56, R61, c[0x0][0x178] ;  /* 0x00005e0038367625 */ /* 0x000fe200078e023d */
[----:B------:R-:W-:-:S02]  /*2620*/  LOP3.LUT R56, R59, 0xfffff800, RZ, 0xc0, !PT ;  /* 0xfffff8003b387812 */ /* 0x000fc400078ec0ff */
[----:B------:R-:W-:-:S04]  /*2630*/  LOP3.LUT R23, R23, 0xfff80000, RZ, 0xc0, !PT ;  /* 0xfff8000017177812 */ /* 0x000fc800078ec0ff */
[----:B------:R-:W-:Y:S02]  /*2640*/  IADD3 R58, R23, R58, -R56 ;  /* 0x0000003a173a7210 */ /* 0x000fe40007ffe838 */
[----:B------:R-:W-:Y:S02]  /*2650*/  SHF.R.S32.HI R23, RZ, 0xb, R59 ;  /* 0x0000000bff177819 */ /* 0x000fe4000001143b */
[----:B------:R-:W-:Y:S01]  /*2660*/  FSEL R59, R21, RZ, P2 ;  /* 0x000000ff153b7208 */ /* 0x000fe20001000000 */
[----:B------:R-:W-:Y:S01]  /*2670*/  FADD R53, R53, R16 ;  /* 0x0000001035357221 */ /* 0x000fe20000000000 */
[----:B------:R-:W-:Y:S02]  /*2680*/  PLOP3.LUT P2, PT, PT, PT, UP0, 0x40, 0x0 ;  /* 0x000000000000781c */ /* 0x000fe40003f4e808 */
[----:B------:R-:W-:Y:S01]  /*2690*/  LOP3.LUT R21, R23, 0x80000003, RZ, 0xc0, !PT ;  /* 0x8000000317157812 */ /* 0x000fe200078ec0ff */
[----:B------:R-:W-:Y:S01]  /*26a0*/  CS2R R16, SRZ ;  /* 0x0000000000107805 */ /* 0x000fe2000001ff00 */
[----:B------:R-:W-:-:S02]  /*26b0*/  CS2R R18, SRZ ;  /* 0x0000000000127805 */ /* 0x000fc4000001ff00 */
[----:B------:R-:W-:Y:S01]  /*26c0*/  ISETP.EQ.AND P2, PT, R21, 0x2, P2 ;  /* 0x000000021500780c */ /* 0x000fe20001742270 */
[----:B------:R-:W-:-:S03]  /*26d0*/  IMAD.U32 R21, RZ, RZ, UR5 ;  /* 0x00000005ff157e24 */ /* 0x000fc6000f8e00ff */
[----:B------:R0:W4:Y:S02]  /*26e0*/  @P1 LDG.E.EL.128 R16, [R54.64] ;  /* 0x0000000636101981 */ /* 0x000124000c2e1d00 */
[----:B0-----:R-:W-:-:S04]  /*26f0*/  IMAD R54, R21, 0x800, R58 ;  /* 0x0000080015367824 */ /* 0x001fc800078e023a */
[----:B------:R-:W-:Y:S01]  /*2700*/  IMAD.WIDE R54, R54, R61, c[0x0][0x178] ;  /* 0x00005e0036367625 */ /* 0x000fe200078e023d */
[----:B--2---:R-:W-:Y:S02]  /*2710*/  SEL R20, R20, RZ, P0 ;  /* 0x000000ff14147207 */ /* 0x004fe40000000000 */
[----:B---3--:R-:W-:-:S03]  /*2720*/  SEL R22, R22, RZ, P0 ;  /* 0x000000ff16167207 */ /* 0x008fc60000000000 */
[----:B------:R-:W-:Y:S02]  /*2730*/  IMAD.U32 R21, R20, 0x10000, RZ ;  /* 0x0001000014157824 */ /* 0x000fe400078e00ff */
[----:B------:R-:W-:-:S04]  /*2740*/  IMAD.U32 R22, R22, 0x10000, RZ ;  /* 0x0001000016167824 */ /* 0x000fc800078e00ff */
[----:B------:R-:W-:Y:S02]  /*2750*/  FMUL R56, R21, R22 ;  /* 0x0000001615387220 */ /* 0x000fe40000400000 */
[----:B------:R-:W-:Y:S01]  /*2760*/  CS2R R20, SRZ ;  /* 0x0000000000147805 */ /* 0x000fe2000001ff00 */
[----:B------:R-:W-:-:S06]  /*2770*/  CS2R R22, SRZ ;  /* 0x0000000000167805 */ /* 0x000fcc000001ff00 */
[----:B------:R0:W2:Y:S01]  /*2780*/  @P2 LDG.E.EL.128 R20, [R54.64] ;  /* 0x0000000636142981 */ /* 0x0000a2000c2e1d00 */
[----:B------:R-:W-:Y:S02]  /*2790*/  IMAD.IADD R32, R47, 0x1, R32 ;  /* 0x000000012f207824 */ /* 0x000fe400078e0220 */
[----:B------:R-:W-:Y:S01]  /*27a0*/  IMAD R27, R27, 0x100, R47 ;  /* 0x000001001b1b7824 */ /* 0x000fe200078e022f */
[----:B------:R-:W-:Y:S02]  /*27b0*/  FSEL R47, R56, RZ, P0 ;  /* 0x000000ff382f7208 */ /* 0x000fe40000000000 */
[----:B------:R-:W-:Y:S01]  /*27c0*/  PLOP3.LUT P0, PT, PT, PT, UP0, 0x40, 0x0 ;  /* 0x000000000000781c */ /* 0x000fe20003f0e808 */
[----:B------:R-:W-:Y:S01]  /*27d0*/  FADD R51, R51, R60 ;  /* 0x0000003c33337221 */ /* 0x000fe20000000000 */
[----:B------:R-:W-:Y:S01]  /*27e0*/  FADD R42, R42, R59 ;  /* 0x0000003b2a2a7221 */ /* 0x000fe20000000000 */
[----:B------:R-:W-:Y:S01]  /*27f0*/  UIADD3 UR4, UR5, 0x80000, URZ ;  /* 0x0008000005047890 */ /* 0x000fe2000fffe03f */
[----:B------:R-:W-:Y:S01]  /*2800*/  IMAD R13, R13, 0x100, R44 ;  /* 0x000001000d0d7824 */ /* 0x000fe200078e022c */
[----:B------:R-:W-:Y:S01]  /*2810*/  FADD R46, R46, R47 ;  /* 0x0000002f2e2e7221 */ /* 0x000fe20000000000 */
[----:B------:R-:W-:Y:S01]  /*2820*/  IMAD.SHL.U32 R60, R41, 0x20, RZ ;  /* 0x00000020293c7824 */ /* 0x000fe200078e00ff */
[----:B------:R-:W-:Y:S01]  /*2830*/  ISETP.GT.AND P0, PT, R31, 0x2, P0 ;  /* 0x000000021f00780c */ /* 0x000fe20000704270 */
[----:B------:R-:W-:Y:S01]  /*2840*/  IMAD.IADD R24, R44, 0x1, R24 ;  /* 0x000000012c187824 */ /* 0x000fe200078e0218 */
[----:B------:R-:W-:Y:S01]  /*2850*/  LOP3.LUT R47, R41, 0x80, RZ, 0xfc, !PT ;  /* 0x00000080292f7812 */ /* 0x000fe200078efcff */
[----:B------:R-:W-:Y:S01]  /*2860*/  IMAD.IADD R14, R49, 0x1, R14 ;  /* 0x00000001310e7824 */ /* 0x000fe200078e020e */
[C---:B------:R-:W-:Y:S01]  /*2870*/  LOP3.LUT R44, R41.reuse, 0x180, RZ, 0xfc, !PT ;  /* 0x00000180292c7812 */ /* 0x040fe200078efcff */
[----:B------:R-:W-:Y:S01]  /*2880*/  IMAD R8, R8, 0x100, R49 ;  /* 0x0000010008087824 */ /* 0x000fe200078e0231 */
[----:B------:R-:W-:-:S02]  /*2890*/  LOP3.LUT R49, R41, 0x100, RZ, 0xfc, !PT ;  /* 0x0000010029317812 */ /* 0x000fc400078efcff */
[----:B----4-:R-:W-:Y:S02]  /*28a0*/  SEL R59, R16, RZ, P1 ;  /* 0x000000ff103b7207 */ /* 0x010fe40000800000 */
[----:B0-----:R-:W-:Y:S02]  /*28b0*/  SEL R55, R17, RZ, P1 ;  /* 0x000000ff11377207 */ /* 0x001fe40000800000 */
[----:B------:R-:W-:Y:S02]  /*28c0*/  SEL R61, R18, RZ, P1 ;  /* 0x000000ff123d7207 */ /* 0x000fe40000800000 */
[----:B------:R-:W-:Y:S01]  /*28d0*/  SEL R19, R19, RZ, P1 ;  /* 0x000000ff13137207 */ /* 0x000fe20000800000 */
[----:B------:R0:W-:Y:S01]  /*28e0*/  STS [R60], R59 ;  /* 0x0000003b3c007388 */ /* 0x0001e20000000800 */
[----:B------:R-:W-:-:S03]  /*28f0*/  PLOP3.LUT P1, PT, PT, PT, UP0, 0x40, 0x0 ;  /* 0x000000000000781c */ /* 0x000fc60003f2e808 */
[----:B------:R-:W-:Y:S04]  /*2900*/  STS [R60+0x8], R55 ;  /* 0x000008373c007388 */ /* 0x000fe80000000800 */
[----:B------:R-:W-:Y:S04]  /*2910*/  STS [R60+0x10], R61 ;  /* 0x0000103d3c007388 */ /* 0x000fe80000000800 */
[----:B------:R-:W-:Y:S01]  /*2920*/  STS [R60+0x18], R19 ;  /* 0x000018133c007388 */ /* 0x000fe20000000800 */
[----:B0-----:R-:W-:-:S03]  /*2930*/  PRMT R59, RZ, 0x7610, R59 ;  /* 0x00007610ff3b7816 */ /* 0x001fc6000000003b */
[----:B------:R-:W-:Y:S06]  /*2940*/  BAR.SYNC 0x0 ;  /* 0x0000000000007b1d */ /* 0x000fec0000000000 */
[----:B------:R-:W-:Y:S04]  /*2950*/  LDS R58, [R41.X8] ;  /* 0x00000000293a7984 */ /* 0x000fe80000008800 */
[----:B------:R-:W-:Y:S04]  /*2960*/  LDS R54, [R47.X8] ;  /* 0x000000002f367984 */ /* 0x000fe80000008800 */
[----:B------:R-:W-:Y:S04]  /*2970*/  LDS R56, [R49.X8] ;  /* 0x0000000031387984 */ /* 0x000fe80000008800 */
[----:B------:R-:W-:Y:S04]  /*2980*/  LDS R55, [R44.X8] ;  /* 0x000000002c377984 */ /* 0x000fe80000008800 */
[----:B------:R-:W-:Y:S06]  /*2990*/  BAR.SYNC 0x0 ;  /* 0x0000000000007b1d */ /* 0x000fec0000000000 */
[----:B------:R-:W-:-:S02]  /*29a0*/  ISETP.GT.AND P1, PT, R11, 0x2, P1 ;  /* 0x000000020b00780c */ /* 0x000fc40000f24270 */
[----:B------:R-:W-:Y:S02]  /*29b0*/  IADD3 R16, R27, UR4, RZ ;  /* 0x000000041b107c10 */ /* 0x000fe4000fffe0ff */
[----:B------:R-:W-:Y:S02]  /*29c0*/  PRMT R27, RZ, 0x7610, R27 ;  /* 0x00007610ff1b7816 */ /* 0x000fe4000000001b */
[----:B--2---:R-:W-:Y:S02]  /*29d0*/  SEL R17, R20, RZ, P2 ;  /* 0x000000ff14117207 */ /* 0x004fe40001000000 */
[----:B------:R-:W-:Y:S02]  /*29e0*/  SEL R21, R21, RZ, P2 ;  /* 0x000000ff15157207 */ /* 0x000fe40001000000 */
[----:B------:R-:W-:Y:S02]  /*29f0*/  IADD3 R20, R13, UR4, RZ ;  /* 0x000000040d147c10 */ /* 0x000fe4000fffe0ff */
[----:B------:R-:W-:-:S02]  /*2a00*/  SEL R19, R22, RZ, P2 ;  /* 0x000000ff16137207 */ /* 0x000fc40001000000 */
[----:B------:R-:W-:Y:S01]  /*2a10*/  SEL R61, R23, RZ, P2 ;  /* 0x000000ff173d7207 */ /* 0x000fe20001000000 */
[----:B------:R0:W-:Y:S01]  /*2a20*/  STS [R60+0x8], R21 ;  /* 0x000008153c007388 */ /* 0x0001e20000000800 */
[----:B------:R-:W-:Y:S01]  /*2a30*/  PRMT R13, RZ, 0x7610, R13 ;  /* 0x00007610ff0d7816 */ /* 0x000fe2000000000d */
[-C--:B------:R-:W-:Y:S02]  /*2a40*/  IMAD.WIDE R22, R24, R5.reuse, c[0x0][0x180] ;  /* 0x0000600018167625 */ /* 0x080fe400078e0205 */
[----:B------:R-:W-:Y:S04]  /*2a50*/  STS [R60], R17 ;  /* 0x000000113c007388 */ /* 0x000fe80000000800 */
[----:B------:R-:W-:Y:S01]  /*2a60*/  STS [R60+0x10], R19 ;  /* 0x000010133c007388 */ /* 0x000fe20000000800 */
[----:B0-----:R-:W-:-:S03]  /*2a70*/  IMAD.WIDE R20, R20, R5, c[0x0][0x180] ;  /* 0x0000600014147625 */ /* 0x001fc600078e0205 */
[----:B------:R-:W-:Y:S04]  /*2a80*/  STS [R60+0x18], R61 ;  /* 0x0000183d3c007388 */ /* 0x000fe80000000800 */
[----:B------:R-:W-:Y:S06]  /*2a90*/  BAR.SYNC 0x0 ;  /* 0x0000000000007b1d */ /* 0x000fec0000000000 */
[----:B------:R0:W2:Y:S01]  /*2aa0*/  @P0 LDG.E.EL.U16 R13, [R22.64] ;  /* 0x00000006160d0981 */ /* 0x0000a2000c2e1500 */
[----:B------:R-:W-:-:S03]  /*2ab0*/  PLOP3.LUT P2, PT, PT, PT, UP0, 0x40, 0x0 ;  /* 0x000000000000781c */ /* 0x000fc60003f4e808 */
[----:B------:R1:W3:Y:S01]  /*2ac0*/  @P0 LDG.E.EL.U16 R59, [R20.64] ;  /* 0x00000006143b0981 */ /* 0x0002e2000c2e1500 */
[----:B------:R-:W-:Y:S01]  /*2ad0*/  PRMT R24, RZ, 0x7610, R24 ;  /* 0x00007610ff187816 */ /* 0x000fe20000000018 */
[-C--:B------:R-:W-:Y:S01]  /*2ae0*/  IMAD.WIDE R18, R32, R5.reuse, c[0x0][0x180] ;  /* 0x0000600020127625 */ /* 0x080fe200078e0205 */
[----:B------:R-:W-:Y:S01]  /*2af0*/  ISETP.GT.AND P2, PT, R15, 0x2, P2 ;  /* 0x000000020f00780c */ /* 0x000fe20001744270 */
[----:B------:R-:W4:Y:S02]  /*2b00*/  LDS R41, [R41.X8] ;  /* 0x0000000029297984 */ /* 0x000f240000008800 */
[-C--:B------:R-:W-:Y:S01]  /*2b10*/  IMAD.WIDE R16, R16, R5.reuse, c[0x0][0x180] ;  /* 0x0000600010107625 */ /* 0x080fe200078e0205 */
[----:B------:R-:W-:Y:S01]  /*2b20*/  IADD3 R60, R8, UR4, RZ ;  /* 0x00000004083c7c10 */ /* 0x000fe2000fffe0ff */
[----:B------:R5:W4:Y:S04]  /*2b30*/  @P1 LDG.E.EL.U16 R27, [R18.64] ;  /* 0x00000006121b1981 */ /* 0x000b28000c2e1500 */
[----:B------:R-:W4:Y:S01]  /*2b40*/  @P1 LDG.E.EL.U16 R24, [R16.64] ;  /* 0x0000000610181981 */ /* 0x000f22000c2e1500 */
[----:B------:R-:W-:Y:S01]  /*2b50*/  PRMT R32, RZ, 0x7610, R32 ;  /* 0x00007610ff207816 */ /* 0x000fe20000000020 */
[-C--:B0-----:R-:W-:Y:S01]  /*2b60*/  IMAD.WIDE R22, R14, R5.reuse, c[0x0][0x180] ;  /* 0x000060000e167625 */ /* 0x081fe200078e0205 */
[----:B------:R-:W-:Y:S01]  /*2b70*/  PRMT R8, RZ, 0x7610, R8 ;  /* 0x00007610ff087816 */ /* 0x000fe20000000008 */
[----:B------:R-:W0:Y:S02]  /*2b80*/  LDS R47, [R47.X8] ;  /* 0x000000002f2f7984 */ /* 0x000e240000008800 */
[----:B-1----:R-:W-:-:S02]  /*2b90*/  IMAD.WIDE R20, R60, R5, c[0x0][0x180] ;  /* 0x000060003c147625 */ /* 0x002fc400078e0205 */
[----:B------:R-:W4:Y:S04]  /*2ba0*/  @P2 LDG.E.EL.U16 R32, [R22.64] ;  /* 0x0000000616202981 */ /* 0x000f28000c2e1500 */
[----:B------:R-:W4:Y:S04]  /*2bb0*/  @P2 LDG.E.EL.U16 R8, [R20.64] ;  /* 0x0000000614082981 */ /* 0x000f28000c2e1500 */
[----:B------:R-:W1:Y:S01]  /*2bc0*/  LDS R49, [R49.X8] ;  /* 0x0000000031317984 */ /* 0x000e620000008800 */
[----:B-----5:R-:W-:Y:S02]  /*2bd0*/  IMAD.IADD R18, R39, 0x1, R40 ;  /* 0x0000000127127824 */ /* 0x020fe400078e0228 */
[----:B------:R-:W-:Y:S01]  /*2be0*/  IMAD R30, R30, 0x100, R29 ;  /* 0x000001001e1e7824 */ /* 0x000fe200078e021d */
[----:B------:R-:W5:Y:S01]  /*2bf0*/  LDS R44, [R44.X8] ;  /* 0x000000002c2c7984 */ /* 0x000f620000008800 */
[----:B------:R-:W-:Y:S01]  /*2c00*/  IMAD.WIDE R18, R18, R5, c[0x0][0x180] ;  /* 0x0000600012127625 */ /* 0x000fe200078e0205 */
[----:B--2---:R-:W-:-:S02]  /*2c10*/  SEL R13, R13, RZ, P0 ;  /* 0x000000ff0d0d7207 */ /* 0x004fc40000000000 */
[----:B---3--:R-:W-:Y:S02]  /*2c20*/  SEL R59, R59, RZ, P0 ;  /* 0x000000ff3b3b7207 */ /* 0x008fe40000000000 */
[----:B------:R-:W-:Y:S01]  /*2c30*/  ISETP.NE.AND P0, PT, R31, 0x2, PT ;  /* 0x000000021f00780c */ /* 0x000fe20003f05270 */
[----:B------:R-:W-:Y:S02]  /*2c40*/  IMAD.U32 R14, R13, 0x10000, RZ ;  /* 0x000100000d0e7824 */ /* 0x000fe400078e00ff */
[----:B------:R-:W-:Y:S01]  /*2c50*/  IMAD.U32 R13, R59, 0x10000, RZ ;  /* 0x000100003b0d7824 */ /* 0x000fe200078e00ff */
[----:B----4-:R-:W-:-:S03]  /*2c60*/  SEL R27, R27, RZ, P1 ;  /* 0x000000ff1b1b7207 */ /* 0x010fc60000800000 */
[----:B------:R-:W-:Y:S01]  /*2c70*/  FADD R14, R14, R13 ;  /* 0x0000000d0e0e7221 */ /* 0x000fe20000000000 */
[----:B------:R-:W-:Y:S02]  /*2c80*/  SEL R13, R24, RZ, P1 ;  /* 0x000000ff180d7207 */ /* 0x000fe40000800000 */
[----:B------:R-:W-:-:S04]  /*2c90*/  ISETP.GT.AND P1, PT, R31, 0x2, PT ;  /* 0x000000021f00780c */ /* 0x000fc80003f24270 */
[----:B------:R-:W-:Y:S02]  /*2ca0*/  @P0 FSEL R41, R14, RZ, P1 ;  /* 0x000000ff0e290208 */ /* 0x000fe40000800000 */
[----:B------:R-:W-:Y:S01]  /*2cb0*/  ISETP.NE.AND P0, PT, R11, 0x2, PT ;  /* 0x000000020b00780c */ /* 0x000fe20003f05270 */
[----:B------:R-:W-:Y:S01]  /*2cc0*/  IMAD.U32 R16, R27, 0x10000, RZ ;  /* 0x000100001b107824 */ /* 0x000fe200078e00ff */
[----:B------:R-:W-:Y:S01]  /*2cd0*/  SEL R32, R32, RZ, P2 ;  /* 0x000000ff20207207 */ /* 0x000fe20001000000 */
[----:B------:R-:W-:Y:S01]  /*2ce0*/  IMAD.U32 R13, R13, 0x10000, RZ ;  /* 0x000100000d0d7824 */ /* 0x000fe200078e00ff */
[----:B------:R-:W-:Y:S02]  /*2cf0*/  SEL R8, R8, RZ, P2 ;  /* 0x000000ff08087207 */ /* 0x000fe40001000000 */
[----:B------:R-:W-:Y:S01]  /*2d00*/  ISETP.NE.AND P1, PT, R15, 0x2, PT ;  /* 0x000000020f00780c */ /* 0x000fe20003f25270 */
[----:B------:R-:W-:Y:S01]  /*2d10*/  FADD R13, R16, R13 ;  /* 0x0000000d100d7221 */ /* 0x000fe20000000000 */
[----:B------:R-:W-:Y:S01]  /*2d20*/  ISETP.GT.AND P2, PT, R11, 0x2, PT ;  /* 0x000000020b00780c */ /* 0x000fe20003f44270 */
[----:B------:R-:W-:-:S02]  /*2d30*/  IMAD.U32 R17, R32, 0x10000, RZ ;  /* 0x0001000020117824 */ /* 0x000fc400078e00ff */
[----:B------:R-:W-:Y:S02]  /*2d40*/  IMAD.U32 R8, R8, 0x10000, RZ ;  /* 0x0001000008087824 */ /* 0x000fe400078e00ff */
[----:B0-----:R-:W-:Y:S01]  /*2d50*/  @P0 FSEL R47, R13, RZ, P2 ;  /* 0x000000ff0d2f0208 */ /* 0x001fe20001000000 */
[----:B------:R-:W-:Y:S01]  /*2d60*/  IMAD.U32 R13, RZ, RZ, UR5 ;  /* 0x00000005ff0d7e24 */ /* 0x000fe2000f8e00ff */
[----:B------:R-:W-:Y:S01]  /*2d70*/  FADD R8, R17, R8 ;  /* 0x0000000811087221 */ /* 0x000fe20000000000 */
[----:B------:R-:W-:Y:S02]  /*2d80*/  ISETP.GT.AND P2, PT, R15, 0x2, PT ;  /* 0x000000020f00780c */ /* 0x000fe40003f44270 */
[----:B------:R-:W-:Y:S02]  /*2d90*/  ISETP.GT.AND P0, PT, R38, 0x2, PT ;  /* 0x000000022600780c */ /* 0x000fe40003f04270 */
[----:B-1----:R-:W-:Y:S02]  /*2da0*/  @P1 FSEL R49, R8, RZ, P2 ;  /* 0x000000ff08311208 */ /* 0x002fe40001000000 */
[----:B------:R-:W-:-:S02]  /*2db0*/  ISETP.LT.AND P1, PT, R13, 0x100, P0 ;  /* 0x000001000d00780c */ /* 0x000fc40000721270 */
[----:B------:R-:W-:Y:S02]  /*2dc0*/  IADD3 R16, R39, 0x80000, R40 ;  /* 0x0008000027107810 */ /* 0x000fe40007ffe028 */
[----:B------:R-:W-:Y:S02]  /*2dd0*/  PRMT R8, RZ, 0x7610, R8 ;  /* 0x00007610ff087816 */ /* 0x000fe40000000008 */
[----:B------:R-:W-:Y:S01]  /*2de0*/  PRMT R13, RZ, 0x7610, R13 ;  /* 0x00007610ff0d7816 */ /* 0x000fe2000000000d */
[----:B------:R-:W-:-:S06]  /*2df0*/  IMAD.WIDE R16, R16, R5, c[0x0][0x180] ;  /* 0x0000600010107625 */ /* 0x000fcc00078e0205 */
[----:B------:R0:W2:Y:S04]  /*2e00*/  @P1 LDG.E.EL.U16 R8, [R18.64] ;  /* 0x0000000612081981 */ /* 0x0000a8000c2e1500 */
[----:B------:R1:W3:Y:S01]  /*2e10*/  @P1 LDG.E.EL.U16 R13, [R16.64] ;  /* 0x00000006100d1981 */ /* 0x0002e2000c2e1500 */
[----:B------:R-:W-:Y:S01]  /*2e20*/  ISETP.NE.AND P2, PT, R38, 0x2, PT ;  /* 0x000000022600780c */ /* 0x000fe20003f45270 */
[C-C-:B0-----:R-:W-:Y:S01]  /*2e30*/  IMAD.IADD R18, R37.reuse, 0x1, R36.reuse ;  /* 0x0000000125127824 */ /* 0x141fe200078e0224 */
[----:B-1----:R-:W-:-:S03]  /*2e40*/  IADD3 R16, R37, 0x80000, R36 ;  /* 0x0008000025107810 */ /* 0x002fc60007ffe024 */
[----:B------:R-:W-:-:S04]  /*2e50*/  IMAD.WIDE R18, R18, R5, c[0x0][0x180] ;  /* 0x0000600012127625 */ /* 0x000fc800078e0205 */
[----:B------:R-:W-:Y:S01]  /*2e60*/  IMAD.WIDE R16, R16, R5, c[0x0][0x180] ;  /* 0x0000600010107625 */ /* 0x000fe200078e0205 */
[----:B--2---:R-:W-:Y:S02]  /*2e70*/  SEL R8, R8, RZ, P1 ;  /* 0x000000ff08087207 */ /* 0x004fe40000800000 */
[----:B---3--:R-:W-:-:S03]  /*2e80*/  SEL R14, R13, RZ, P1 ;  /* 0x000000ff0d0e7207 */ /* 0x008fc60000800000 */
[----:B------:R-:W-:Y:S02]  /*2e90*/  IMAD.U32 R13, R8, 0x10000, RZ ;  /* 0x00010000080d7824 */ /* 0x000fe400078e00ff */
[----:B------:R-:W-:Y:S01]  /*2ea0*/  IMAD.U32 R8, R14, 0x10000, RZ ;  /* 0x000100000e087824 */ /* 0x000fe200078e00ff */
[----:B------:R-:W-:-:S03]  /*2eb0*/  ISETP.GT.AND P1, PT, R35, 0x2, PT ;  /* 0x000000022300780c */ /* 0x000fc60003f24270 */
[----:B------:R-:W-:Y:S01]  /*2ec0*/  FADD R8, R13, R8 ;  /* 0x000000080d087221 */ /* 0x000fe20000000000 */
[----:B------:R-:W-:-:S04]  /*2ed0*/  IMAD.U32 R13, RZ, RZ, UR5 ;  /* 0x00000005ff0d7e24 */ /* 0x000fc8000f8e00ff */
[----:B------:R-:W-:Y:S02]  /*2ee0*/  @P2 FSEL R58, R8, RZ, P0 ;  /* 0x000000ff083a2208 */ /* 0x000fe40000000000 */
[----:B------:R-:W-:Y:S02]  /*2ef0*/  ISETP.LT.AND P0, PT, R13, 0x100, P1 ;  /* 0x000001000d00780c */ /* 0x000fe40000f01270 */
[----:B------:R-:W-:Y:S02]  /*2f00*/  PRMT R8, RZ, 0x7610, R8 ;  /* 0x00007610ff087816 */ /* 0x000fe40000000008 */
[----:B------:R-:W-:-:S09]  /*2f10*/  PRMT R13, RZ, 0x7610, R13 ;  /* 0x00007610ff0d7816 */ /* 0x000fd2000000000d */
        /* <DEDUP_REMOVED lines=20> */
[----:B------:R-:W-:Y:S02]  /*3060*/  ISETP.GT.AND P2, PT, R28, 0x2, PT ;  /* 0x000000021c00780c */ /* 0x000fe40003f44270 */
[----:B------:R-:W-:Y:S02]  /*3070*/  PRMT R20, RZ, 0x7610, R20 ;  /* 0x00007610ff147816 */ /* 0x000fe40000000014 */
[----:B-1----:R-:W-:-:S05]  /*3080*/  IADD3 R16, R45, 0x80000, R12 ;  /* 0x000800002d107810 */ /* 0x002fca0007ffe00c */
[----:B------:R-:W-:Y:S01]  /*3090*/  IMAD.WIDE R16, R16, R5, c[0x0][0x180] ;  /* 0x0000600010107625 */ /* 0x000fe200078e0205 */
[----:B------:R-:W-:-:S03]  /*30a0*/  IADD3 R30, R30, UR4, RZ ;  /* 0x000000041e1e7c10 */ /* 0x000fc6000fffe0ff */
[----:B0-----:R-:W-:Y:S01]  /*30b0*/  IMAD.IADD R18, R29, 0x1, R26 ;  /* 0x000000011d127824 */ /* 0x001fe200078e021a */
[----:B------:R-:W-:-:S03]  /*30c0*/  PRMT R21, RZ, 0x7610, R21 ;  /* 0x00007610ff157816 */ /* 0x000fc60000000015 */
[----:B------:R-:W-:Y:S01]  /*30d0*/  IMAD.WIDE R18, R18, R5, c[0x0][0x180] ;  /* 0x0000600012127625 */ /* 0x000fe200078e0205 */
[----:B--2---:R-:W-:Y:S02]  /*30e0*/  SEL R8, R8, RZ, P1 ;  /* 0x000000ff08087207 */ /* 0x004fe40000800000 */
[----:B---3--:R-:W-:Y:S02]  /*30f0*/  SEL R14, R13, RZ, P1 ;  /* 0x000000ff0d0e7207 */ /* 0x008fe40000800000 */
[----:B------:R-:W-:Y:S01]  /*3100*/  ISETP.NE.AND P1, PT, R33, 0x2, PT ;  /* 0x000000022100780c */ /* 0x000fe20003f25270 */
[----:B------:R-:W-:Y:S02]  /*3110*/  IMAD.U32 R13, R8, 0x10000, RZ ;  /* 0x00010000080d7824 */ /* 0x000fe400078e00ff */
[----:B------:R-:W-:-:S04]  /*3120*/  IMAD.U32 R8, R14, 0x10000, RZ ;  /* 0x000100000e087824 */ /* 0x000fc800078e00ff */
[----:B------:R-:W-:Y:S01]  /*3130*/  FADD R8, R13, R8 ;  /* 0x000000080d087221 */ /* 0x000fe20000000000 */
[----:B------:R-:W-:Y:S01]  /*3140*/  IMAD.U32 R13, RZ, RZ, UR5 ;  /* 0x00000005ff0d7e24 */ /* 0x000fe2000f8e00ff */
[----:B------:R-:W-:-:S04]  /*3150*/  FADD R14, RZ, R57 ;  /* 0x00000039ff0e7221 */ /* 0x000fc80000000000 */
[----:B------:R-:W-:Y:S01]  /*3160*/  @P1 FSEL R56, R8, RZ, P0 ;  /* 0x000000ff08381208 */ /* 0x000fe20000000000 */
[----:B------:R-:W-:Y:S01]  /*3170*/  IMAD.IADD R8, R45, 0x1, R12 ;  /* 0x000000012d087824 */ /* 0x000fe200078e020c */
[----:B------:R-:W-:Y:S02]  /*3180*/  ISETP.LT.AND P1, PT, R13, 0x100, P2 ;  /* 0x000001000d00780c */ /* 0x000fe40001721270 */
[----:B------:R-:W-:Y:S01]  /*3190*/  ISETP.GE.AND P0, PT, R31, 0x2, PT ;  /* 0x000000021f00780c */ /* 0x000fe20003f06270 */
[----:B------:R-:W-:Y:S01]  /*31a0*/  IMAD.WIDE R12, R8, R5, c[0x0][0x180] ;  /* 0x00006000080c7625 */ /* 0x000fe200078e0205 */
[----:B------:R-:W-:Y:S02]  /*31b0*/  FADD R8, RZ, R53 ;  /* 0x00000035ff087221 */ /* 0x000fe40000000000 */
[----:B------:R-:W-:Y:S02]  /*31c0*/  FSEL R41, R14, R41, !P0 ;  /* 0x000000290e297208 */ /* 0x000fe40004000000 */
[----:B------:R-:W-:-:S02]  /*31d0*/  ISETP.GE.AND P0, PT, R11, 0x2, PT ;  /* 0x000000020b00780c */ /* 0x000fc40003f06270 */
[----:B------:R-:W-:Y:S02]  /*31e0*/  PRMT R11, RZ, 0x7610, R11 ;  /* 0x00007610ff0b7816 */ /* 0x000fe4000000000b */
[----:B------:R-:W-:Y:S01]  /*31f0*/  FSEL R8, R8, R47, !P0 ;  /* 0x0000002f08087208 */ /* 0x000fe20004000000 */
[----:B------:R0:W2:Y:S01]  /*3200*/  @P1 LDG.E.EL.U16 R20, [R16.64] ;  /* 0x0000000610141981 */ /* 0x0000a2000c2e1500 */
[----:B------:R-:W-:-:S03]  /*3210*/  PLOP3.LUT P0, PT, PT, PT, UP0, 0x40, 0x0 ;  /* 0x000000000000781c */ /* 0x000fc60003f0e808 */
[----:B------:R1:W3:Y:S01]  /*3220*/  @P1 LDG.E.EL.U16 R11, [R12.64] ;  /* 0x000000060c0b1981 */ /* 0x0002e2000c2e1500 */
[----:B------:R-:W-:Y:S02]  /*3230*/  ISETP.GT.AND P0, PT, R25, 0x2, P0 ;  /* 0x000000021900780c */ /* 0x000fe40000704270 */
[----:B------:R-:W-:Y:S01]  /*3240*/  PRMT R14, RZ, 0x7610, R14 ;  /* 0x00007610ff0e7816 */ /* 0x000fe2000000000e */
[----:B-1----:R-:W-:-:S10]  /*3250*/  IMAD.WIDE R12, R30, R5, c[0x0][0x180] ;  /* 0x000060001e0c7625 */ /* 0x002fd400078e0205 */
[----:B------:R-:W4:Y:S04]  /*3260*/  @P0 LDG.E.EL.U16 R14, [R18.64] ;  /* 0x00000006120e0981 */ /* 0x000f28000c2e1500 */
[----:B------:R1:W5:Y:S01]  /*3270*/  @P0 LDG.E.EL.U16 R21, [R12.64] ;  /* 0x000000060c150981 */ /* 0x000362000c2e1500 */
[----:B0-----:R-:W-:Y:S01]  /*3280*/  FADD R17, RZ, R48 ;  /* 0x00000030ff117221 */ /* 0x001fe20000000000 */
[----:B------:R-:W-:Y:S01]  /*3290*/  FADD R52, RZ, R52 ;  /* 0x00000034ff347221 */ /* 0x000fe20000000000 */
[----:B------:R-:W-:-:S03]  /*32a0*/  FADD R51, RZ, R51 ;  /* 0x00000033ff337221 */ /* 0x000fc60000000000 */
[----:B------:R-:W-:Y:S02]  /*32b0*/  FSEL R58, R17, R58, !P6 ;  /* 0x0000003a113a7208 */ /* 0x000fe40007000000 */
[----:B-1----:R-:W-:Y:S02]  /*32c0*/  LEA R12, R2, UR5, 0x8 ;  /* 0x00000005020c7c11 */ /* 0x002fe4000f8e40ff */
[----:B------:R-:W-:Y:S02]  /*32d0*/  FSEL R56, R51, R56, !P5 ;  /* 0x0000003833387208 */ /* 0x000fe40006800000 */
[----:B------:R-:W-:Y:S01]  /*32e0*/  ISETP.GE.AND P6, PT, R15, 0x2, PT ;  /* 0x000000020f00780c */ /* 0x000fe20003fc6270 */
[----:B------:R-:W-:Y:S01]  /*32f0*/  IMAD.WIDE R12, R12, R5, c[0x0][0x188] ;  /* 0x000062000c0c7625 */ /* 0x000fe200078e0205 */
[----:B------:R-:W-:Y:S01]  /*3300*/  FADD R42, RZ, R42 ;  /* 0x0000002aff2a7221 */ /* 0x000fe20000000000 */
[----:B------:R-:W-:Y:S02]  /*3310*/  LEA R2, R10, UR5, 0x8 ;  /* 0x000000050a027c11 */ /* 0x000fe4000f8e40ff */
[----:B------:R-:W-:-:S02]  /*3320*/  F2FP.BF16.F32.PACK_AB R41, R8, R41 ;  /* 0x000000290829723e */ /* 0x000fc400000010ff */
[----:B------:R-:W-:Y:S02]  /*3330*/  LEA R4, R4, UR5, 0x8 ;  /* 0x0000000504047c11 */ /* 0x000fe4000f8e40ff */
[----:B------:R-:W-:Y:S02]  /*3340*/  LEA R8, R3, UR5, 0x8 ;  /* 0x0000000503087c11 */ /* 0x000fe4000f8e40ff */
[----:B------:R-:W-:Y:S01]  /*3350*/  LEA R10, R9, UR5, 0x8 ;  /* 0x00000005090a7c11 */ /* 0x000fe2000f8e40ff */
[----:B------:R-:W-:Y:S01]  /*3360*/  IMAD.WIDE R2, R2, R5, c[0x0][0x188] ;  /* 0x0000620002027625 */ /* 0x000fe200078e0205 */
[----:B------:R-:W-:-:S03]  /*3370*/  FSEL R49, R42, R49, !P6 ;  /* 0x000000312a317208 */ /* 0x000fc60007000000 */
[----:B------:R-:W-:Y:S01]  /*3380*/  IMAD.WIDE R8, R8, R5, c[0x0][0x188] ;  /* 0x0000620008087625 */ /* 0x000fe200078e0205 */
[----:B--2---:R-:W-:Y:S02]  /*3390*/  SEL R20, R20, RZ, P1 ;  /* 0x000000ff14147207 */ /* 0x004fe40000800000 */
[----:B---3--:R-:W-:Y:S02]  /*33a0*/  SEL R11, R11, RZ, P1 ;  /* 0x000000ff0b0b7207 */ /* 0x008fe40000800000 */
[----:B------:R-:W-:-:S03]  /*33b0*/  ISETP.NE.AND P1, PT, R28, 0x2, PT ;  /* 0x000000021c00780c */ /* 0x000fc60003f25270 */
[----:B------:R-:W-:Y:S02]  /*33c0*/  IMAD.U32 R16, R11, 0x10000, RZ ;  /* 0x000100000b107824 */ /* 0x000fe400078e00ff */
[----:B------:R-:W-:-:S04]  /*33d0*/  IMAD.U32 R11, R20, 0x10000, RZ ;  /* 0x00010000140b7824 */ /* 0x000fc800078e00ff */
[----:B------:R-:W-:Y:S01]  /*33e0*/  FADD R11, R16, R11 ;  /* 0x0000000b100b7221 */ /* 0x000fe20000000000 */
[----:B----4-:R-:W-:-:S04]  /*33f0*/  SEL R14, R14, RZ, P0 ;  /* 0x000000ff0e0e7207 */ /* 0x010fc80000000000 */
[----:B------:R-:W-:Y:S02]  /*3400*/  @P1 FSEL R55, R11, RZ, P2 ;  /* 0x000000ff0b371208 */ /* 0x000fe40001000000 */
[----:B-----5:R-:W-:Y:S02]  /*3410*/  SEL R21, R21, RZ, P0 ;  /* 0x000000ff15157207 */ /* 0x020fe40000000000 */
[----:B------:R-:W-:Y:S01]  /*3420*/  ISETP.NE.AND P2, PT, R25, 0x2, PT ;  /* 0x000000021900780c */ /* 0x000fe20003f45270 */
[----:B------:R-:W-:Y:S02]  /*3430*/  IMAD.U32 R14, R14, 0x10000, RZ ;  /* 0x000100000e0e7824 */ /* 0x000fe400078e00ff */
[----:B------:R-:W-:Y:S01]  /*3440*/  IMAD.U32 R21, R21, 0x10000, RZ ;  /* 0x0001000015157824 */ /* 0x000fe200078e00ff */
[----:B------:R-:W-:-:S03]  /*3450*/  ISETP.GT.AND P0, PT, R25, 0x2, PT ;  /* 0x000000021900780c */ /* 0x000fc60003f04270 */
[----:B------:R-:W-:Y:S01]  /*3460*/  FADD R21, R14, R21 ;  /* 0x000000150e157221 */ /* 0x000fe20000000000 */
[----:B------:R-:W-:Y:S01]  /*3470*/  FADD R11, RZ, R50 ;  /* 0x00000032ff0b7221 */ /* 0x000fe20000000000 */
[----:B------:R-:W-:-:S04]  /*3480*/  FSEL R55, R52, R55, !P3 ;  /* 0x0000003734377208 */ /* 0x000fc80005800000 */
[----:B------:R-:W-:Y:S02]  /*3490*/  @P2 FSEL R44, R21, RZ, P0 ;  /* 0x000000ff152c2208 */ /* 0x000fe40000000000 */
[----:B------:R-:W-:Y:S02]  /*34a0*/  PLOP3.LUT P0, PT, PT, PT, UP0, 0x80, 0x0 ;  /* 0x000000000000781c */ /* 0x000fe40003f0f008 */
[----:B------:R-:W-:Y:S02]  /*34b0*/  FSEL R11, R11, R54, !P4 ;  /* 0x000000360b0b7208 */ /* 0x000fe40006000000 */
[----:B------:R-:W-:Y:S02]  /*34c0*/  PLOP3.LUT P2, PT, PT, PT, UP0, 0x80, 0x0 ;  /* 0x000000000000781c */ /* 0x000fe40003f4f008 */
[----:B------:R-:W-:Y:S02]  /*34d0*/  PLOP3.LUT P3, PT, PT, PT, UP0, 0x80, 0x0 ;  /* 0x000000000000781c */ /* 0x000fe40003f6f008 */
[----:B------:R-:W-:-:S02]  /*34e0*/  LEA R14, R7, UR5, 0x8 ;  /* 0x00000005070e7c11 */ /* 0x000fc4000f8e40ff */
[----:B------:R-:W-:Y:S02]  /*34f0*/  F2FP.BF16.F32.PACK_AB R11, R11, R58 ;  /* 0x0000003a0b0b723e */ /* 0x000fe400000010ff */
[----:B------:R-:W-:Y:S01]  /*3500*/  LEA R16, R0, UR5, 0x8 ;  /* 0x0000000500107c11 */ /* 0x000fe2000f8e40ff */
[----:B------:R-:W-:Y:S01]  /*3510*/  FADD R7, RZ, R46 ;  /* 0x0000002eff077221 */ /* 0x000fe20000000000 */
[----:B------:R-:W-:Y:S01]  /*3520*/  ISETP.GE.AND P1, PT, R25, 0x2, PT ;  /* 0x000000021900780c */ /* 0x000fe20003f26270 */
[-C--:B------:R-:W-:Y:S01]  /*3530*/  IMAD.WIDE R14, R14, R5.reuse, c[0x0][0x188] ;  /* 0x000062000e0e7625 */ /* 0x080fe200078e0205 */
[----:B------:R-:W-:Y:S02]  /*3540*/  PRMT R0, R11, 0x7632, R0 ;  /* 0x000076320b007816 */ /* 0x000fe40000000000 */
[----:B------:R-:W-:Y:S01]  /*3550*/  F2FP.BF16.F32.PACK_AB R55, R55, R56 ;  /* 0x000000383737723e */ /* 0x000fe200000010ff */
[----:B------:R-:W-:Y:S01]  /*3560*/  IMAD.WIDE R16, R16, R5, c[0x0][0x188] ;  /* 0x0000620010107625 */ /* 0x000fe200078e0205 */
[----:B------:R0:W-:Y:S01]  /*3570*/  @!P0 STG.E.U16 [R12.64], R11 ;  /* 0x0000000b0c008986 */ /* 0x0001e2000c101506 */
[----:B------:R-:W-:-:S02]  /*3580*/  FSEL R44, R7, R44, !P1 ;  /* 0x0000002c072c7208 */ /* 0x000fc40004800000 */
[----:B------:R-:W-:Y:S01]  /*3590*/  PLOP3.LUT P0, PT, PT, PT, UP0, 0x80, 0x0 ;  /* 0x000000000000781c */ /* 0x000fe20003f0f008 */
[----:B------:R1:W-:Y:S01]  /*35a0*/  @!P2 STG.E.U16 [R14.64], R0 ;  /* 0x000000000e00a986 */ /* 0x0003e2000c101506 */
[----:B------:R-:W-:Y:S02]  /*35b0*/  PLOP3.LUT P1, PT, PT, PT, UP0, 0x80, 0x0 ;  /* 0x000000000000781c */ /* 0x000fe40003f2f008 */
[----:B------:R-:W-:Y:S01]  /*35c0*/  PLOP3.LUT P2, PT, PT, PT, UP0, 0x80, 0x0 ;  /* 0x000000000000781c */ /* 0x000fe20003f4f008 */
[----:B------:R2:W-:Y:S01]  /*35d0*/  @!P3 STG.E.U16 [R16.64], R55 ;  /* 0x000000371000b986 */ /* 0x0005e2000c101506 */
[----:B------:R-:W-:Y:S02]  /*35e0*/  PLOP3.LUT P3, PT, PT, PT, UP0, 0x80, 0x0 ;  /* 0x000000000000781c */ /* 0x000fe40003f6f008 */
[----:B------:R-:W-:Y:S02]  /*35f0*/  PLOP3.LUT P4, PT, PT, PT, UP0, 0x40, 0x0 ;  /* 0x000000000000781c */ /* 0x000fe40003f8e808 */
[----:B0-----:R-:W-:-:S02]  /*3600*/  PRMT R12, R55, 0x7632, R12 ;  /* 0x00007632370c7816 */ /* 0x001fc4000000000c */
[----:B-1----:R-:W-:Y:S01]  /*3610*/  LEA R0, R6, UR5, 0x8 ;  /* 0x0000000506007c11 */ /* 0x002fe2000f8e40ff */
[----:B------:R-:W-:Y:S01]  /*3620*/  IMAD.WIDE R6, R4, R5, c[0x0][0x188] ;  /* 0x0000620004067625 */ /* 0x000fe200078e0205 */
[----:B------:R-:W-:Y:S02]  /*3630*/  PRMT R13, R41, 0x7632, R13 ;  /* 0x00007632290d7816 */ /* 0x000fe4000000000d */
[----:B------:R-:W-:Y:S01]  /*3640*/  F2FP.BF16.F32.PACK_AB R44, R44, R49 ;  /* 0x000000312c2c723e */ /* 0x000fe200000010ff */
[-C--:B------:R-:W-:Y:S01]  /*3650*/  IMAD.WIDE R10, R10, R5.reuse, c[0x0][0x188] ;  /* 0x000062000a0a7625 */ /* 0x080fe200078e0205 */
[----:B------:R2:W-:Y:S04]  /*3660*/  @!P0 STG.E.U16 [R2.64], R12 ;  /* 0x0000000c02008986 */ /* 0x0005e8000c101506 */
[----:B------:R2:W-:Y:S04]  /*3670*/  @!P1 STG.E.U16 [R6.64], R41 ;  /* 0x0000002906009986 */ /* 0x0005e8000c101506 */
[----:B------:R2:W-:Y:S01]  /*3680*/  @!P2 STG.E.U16 [R8.64], R13 ;  /* 0x0000000d0800a986 */ /* 0x0005e2000c101506 */
[----:B------:R-:W-:-:S03]  /*3690*/  IMAD.WIDE R4, R0, R5, c[0x0][0x188] ;  /* 0x0000620000047625 */ /* 0x000fc600078e0205 */
[----:B------:R2:W-:Y:S01]  /*36a0*/  @!P3 STG.E.U16 [R10.64], R44 ;  /* 0x0000002c0a00b986 */ /* 0x0005e2000c101506 */
[----:B------:R-:W-:Y:S05]  /*36b0*/  @!P4 EXIT ;  /* 0x000000000000c94d */ /* 0x000fea0003800000 */
[----:B--2---:R-:W-:-:S05]  /*36c0*/  PRMT R2, R44, 0x7632, R2 ;  /* 0x000076322c027816 */ /* 0x004fca0000000002 */
[----:B------:R-:W-:Y:S01]  /*36d0*/  STG.E.U16 [R4.64], R2 ;  /* 0x0000000204007986 */ /* 0x000fe2000c101506 */
[----:B------:R-:W-:Y:S05]  /*36e0*/  EXIT ;  /* 0x000000000000794d */ /* 0x000fea0003800000 */
.L_x_0:
[----:B------:R-:W-:-:S00]  /*36f0*/  BRA `(.L_x_0) ;  /* 0xfffffff000007947 */ /* 0x000fc0000383ffff */
[----:B------:R-:W-:-:S00]  /*3700*/  NOP ;  /* 0x0000000000007918 */ /* 0x000fc00000000000 */
[----:B------:R-:W-:-:S00]  /*3710*/  NOP ;  /* 0x0000000000007918 */ /* 0x000fc00000000000 */
[----:B------:R-:W-:-:S00]  /*3720*/  NOP ;  /* 0x0000000000007918 */ /* 0x000fc00000000000 */
[----:B------:R-:W-:-:S00]  /*3730*/  NOP ;  /* 0x0000000000007918 */ /* 0x000fc00000000000 */
[----:B------:R-:W-:-:S00]  /*3740*/  NOP ;  /* 0x0000000000007918 */ /* 0x000fc00000000000 */
[----:B------:R-:W-:-:S00]  /*3750*/  NOP ;  /* 0x0000000000007918 */ /* 0x000fc00000000000 */
[----:B------:R-:W-:-:S00]  /*3760*/  NOP ;  /* 0x0000000000007918 */ /* 0x000fc00000000000 */
[----:B------:R-:W-:-:S00]  /*3770*/  NOP ;  /* 0x0000000000007918 */ /* 0x000fc00000000000 */
.L_x_1:


//--------------------- .nv.shared.triton__0d1d2d3d4d5d6de7de --------------------------
	.section	.nv.shared.triton__0d1d2d3d4d5d6de7de,"aw",@nobits
	.align	16
